// auto-generated by cutlass_sweep.conv — config: {"arch": "sm_90", "cluster_m": 2, "cluster_n": 1, "conv_kind": "fprop", "dtype": "tf32", "ndim": 2, "tile_k": 64, "tile_m": 128, "tile_n": 64}
#include "cutlass/cutlass.h"
#include "cute/tensor.hpp"
#include "cutlass/kernel_hardware_info.hpp"
#include "cutlass/conv/convolution.h"
#include "cutlass/conv/dispatch_policy.hpp"
#include "cutlass/conv/collective/collective_builder.hpp"
#include "cutlass/conv/kernel/conv_universal.hpp"
#include "cutlass/conv/device/conv_universal_adapter.hpp"
#include "cutlass/epilogue/collective/collective_builder.hpp"

using namespace cute;
using Elem = cutlass::tfloat32_t;
using Acc  = float;
using LayoutAB = cutlass::layout::TensorNHWC;
using LayoutC  = cutlass::layout::TensorNHWC;
constexpr auto ConvOp = cutlass::conv::Operator::kFprop;
using TileShape    = Shape<_128, _64, Shape<_64>>;
using ClusterShape = Shape<_2, _1, _1>;

using CollectiveEpilogue = typename cutlass::epilogue::collective::CollectiveBuilder<
    cutlass::arch::Sm90, cutlass::arch::OpClassTensorOp,
    TileShape, ClusterShape,
    cutlass::epilogue::collective::EpilogueTileAuto,
    Acc, Acc,
    Elem, LayoutC, 128 / cutlass::sizeof_bits<Elem>::value,
    Elem, LayoutC, 128 / cutlass::sizeof_bits<Elem>::value,
    cutlass::epilogue::collective::EpilogueScheduleAuto
  >::CollectiveOp;

using CollectiveMainloop = typename cutlass::conv::collective::CollectiveBuilder<
    cutlass::arch::Sm90, cutlass::arch::OpClassTensorOp, ConvOp,
    Elem, LayoutAB, 128 / cutlass::sizeof_bits<Elem>::value,
    Elem, LayoutAB, 128 / cutlass::sizeof_bits<Elem>::value,
    Acc,
    TileShape, ClusterShape,
    cutlass::conv::collective::StageCountAutoCarveout<
        static_cast<int>(sizeof(typename CollectiveEpilogue::SharedStorage))>,
    cutlass::conv::collective::KernelScheduleAuto
  >::CollectiveOp;

using ProblemShape = cutlass::conv::ConvProblemShape<
    ConvOp, CollectiveMainloop::DispatchPolicy::NumSpatialDimensions>;
using ConvKernel = cutlass::conv::kernel::ConvUniversal<
    ProblemShape, CollectiveMainloop, CollectiveEpilogue>;
using Conv = cutlass::conv::device::ConvUniversalAdapter<ConvKernel>;

auto* _anchor = &cutlass::device_kernel<ConvKernel>;


// ===== COMPILED SASS (sm_90a) =====

	.target	sm_90a

	.elftype	@"ET_EXEC"


//--------------------- .note.nv.tkinfo           --------------------------
	.section	.note.nv.tkinfo,"",@"SHT_NOTE"
	.sectionflags	@"SHF_NOTE_NV_TKINFO"
	.tkinfo
        /*0018*/ 	.word	0x00000002
        /*0030*/ 	.string	""
        /*0030*/ 	.string	"ptxas"
        /*0030*/ 	.string	"Cuda compilation tools, release 13.0, V13.0.88"
        /*0030*/ 	.string	"Build cuda_13.0.r13.0/compiler.36424714_0"
        /*0030*/ 	.string	"-arch sm_90a -m 64 "



//--------------------- .note.nv.cuinfo           --------------------------
	.section	.note.nv.cuinfo,"",@"SHT_NOTE"
	.sectionflags	@"SHF_NOTE_NV_CUINFO"
        /*0018*/ 	.short	0x0002
        /*001a*/ 	.short	0x005a
        /*001c*/ 	.short	0x0082
	.zero		2


//--------------------- .nv.info                  --------------------------
	.section	.nv.info,"",@"SHT_CUDA_INFO"
	.align	4


	//----- nvinfo : EIATTR_REGCOUNT
	.align		4
        /*0000*/ 	.byte	0x04, 0x2f
        /*0002*/ 	.short	(.L_12 - .L_11)
	.align		4
.L_11:
        /*0004*/ 	.word	index@(_ZN7cutlass13device_kernelINS_4conv6kernel13ConvUniversalINS1_16ConvProblemShapeILNS1_8OperatorE0ELi2EEENS1_10collective14CollectiveConvINS1_46MainloopSm90TmaGmmaWarpSpecializedImplicitGemmILS5_0ELi4ELi2EN4cute5tupleIJNSA_1CILi2EEENSC_ILi1EEESE_EEENS1_36KernelImplicitTmaWarpSpecializedSm90ELi1EEENSB_IJNSC_ILi128EEENSC_ILi64EEENSB_IJSJ_EEEEEENS_10tfloat32_tESM_NSA_8TiledMMAINSA_8MMA_AtomIJNSA_4SM904GMMA29MMA_64x64x8_F32TF32TF32_SS_TNILNSQ_7ScaleInE1ELSS_1EEEEEENSA_6LayoutINSB_IJSE_SE_SE_EEENSB_IJNSC_ILi0EEESX_SX_EEEEENSB_IJNSA_10UnderscoreES10_S10_EEEEENS7_6detail26Sm90ImplicitGemmTileTraitsINSA_20SM90_TMA_LOAD_IM2COLENSA_14ComposedLayoutINSA_7SwizzleILi3ELi4ELi3EEENSA_18smem_ptr_flag_bitsILi32EEENSV_INSB_IJNSB_IJNSC_ILi8EEENSC_ILi16EEEEEENSB_IJNSC_ILi32EEESD_EEENSB_IJSE_NSC_ILi4EEEEEEEEENSB_IJNSB_IJS1E_NSC_ILi512EEEEEENSB_IJSE_NSC_ILi256EEEEEENSB_IJSX_NSC_ILi8192EEEEEEEEEEEEEvEENS14_INSA_23SM90_TMA_LOAD_MULTICASTENS16_IS18_S1A_NSV_INSB_IJNSB_IJS1B_S1B_EEES1F_S1H_EEENSB_IJS1K_S1M_NSB_IJSX_NSC_ILi4096EEEEEEEEEEEEEvEEEENS_8epilogue10collective6detail29Sm90TmaWarpSpecializedAdapterINS24_15DefaultEpilogueISM_NSB_IJNSB_IJlllEEESE_SX_EEES29_NS23_6thread17LinearCombinationISM_Li1EffLNS2A_9ScaleType4KindE0ELNS_15FloatRoundStyleE2ESM_EENS_4gemm15EpilogueDefaultEEEEEvvEEEEvNT_6ParamsE)
        /*0008*/ 	.word	0x0000005c


	//----- nvinfo : EIATTR_FRAME_SIZE
	.align		4
.L_12:
        /*000c*/ 	.byte	0x04, 0x11
        /*000e*/ 	.short	(.L_14 - .L_13)
	.align		4
.L_13:
        /*0010*/ 	.word	index@(_ZN7cutlass13device_kernelINS_4conv6kernel13ConvUniversalINS1_16ConvProblemShapeILNS1_8OperatorE0ELi2EEENS1_10collective14CollectiveConvINS1_46MainloopSm90TmaGmmaWarpSpecializedImplicitGemmILS5_0ELi4ELi2EN4cute5tupleIJNSA_1CILi2EEENSC_ILi1EEESE_EEENS1_36KernelImplicitTmaWarpSpecializedSm90ELi1EEENSB_IJNSC_ILi128EEENSC_ILi64EEENSB_IJSJ_EEEEEENS_10tfloat32_tESM_NSA_8TiledMMAINSA_8MMA_AtomIJNSA_4SM904GMMA29MMA_64x64x8_F32TF32TF32_SS_TNILNSQ_7ScaleInE1ELSS_1EEEEEENSA_6LayoutINSB_IJSE_SE_SE_EEENSB_IJNSC_ILi0EEESX_SX_EEEEENSB_IJNSA_10UnderscoreES10_S10_EEEEENS7_6detail26Sm90ImplicitGemmTileTraitsINSA_20SM90_TMA_LOAD_IM2COLENSA_14ComposedLayoutINSA_7SwizzleILi3ELi4ELi3EEENSA_18smem_ptr_flag_bitsILi32EEENSV_INSB_IJNSB_IJNSC_ILi8EEENSC_ILi16EEEEEENSB_IJNSC_ILi32EEESD_EEENSB_IJSE_NSC_ILi4EEEEEEEEENSB_IJNSB_IJS1E_NSC_ILi512EEEEEENSB_IJSE_NSC_ILi256EEEEEENSB_IJSX_NSC_ILi8192EEEEEEEEEEEEEvEENS14_INSA_23SM90_TMA_LOAD_MULTICASTENS16_IS18_S1A_NSV_INSB_IJNSB_IJS1B_S1B_EEES1F_S1H_EEENSB_IJS1K_S1M_NSB_IJSX_NSC_ILi4096EEEEEEEEEEEEEvEEEENS_8epilogue10collective6detail29Sm90TmaWarpSpecializedAdapterINS24_15DefaultEpilogueISM_NSB_IJNSB_IJlllEEESE_SX_EEES29_NS23_6thread17LinearCombinationISM_Li1EffLNS2A_9ScaleType4KindE0ELNS_15FloatRoundStyleE2ESM_EENS_4gemm15EpilogueDefaultEEEEEvvEEEEvNT_6ParamsE)
        /*0014*/ 	.word	0x00000000


	//----- nvinfo : EIATTR_MIN_STACK_SIZE
	.align		4
.L_14:
        /*0018*/ 	.byte	0x04, 0x12
        /*001a*/ 	.short	(.L_16 - .L_15)
	.align		4
.L_15:
        /*001c*/ 	.word	index@(_ZN7cutlass13device_kernelINS_4conv6kernel13ConvUniversalINS1_16ConvProblemShapeILNS1_8OperatorE0ELi2EEENS1_10collective14CollectiveConvINS1_46MainloopSm90TmaGmmaWarpSpecializedImplicitGemmILS5_0ELi4ELi2EN4cute5tupleIJNSA_1CILi2EEENSC_ILi1EEESE_EEENS1_36KernelImplicitTmaWarpSpecializedSm90ELi1EEENSB_IJNSC_ILi128EEENSC_ILi64EEENSB_IJSJ_EEEEEENS_10tfloat32_tESM_NSA_8TiledMMAINSA_8MMA_AtomIJNSA_4SM904GMMA29MMA_64x64x8_F32TF32TF32_SS_TNILNSQ_7ScaleInE1ELSS_1EEEEEENSA_6LayoutINSB_IJSE_SE_SE_EEENSB_IJNSC_ILi0EEESX_SX_EEEEENSB_IJNSA_10UnderscoreES10_S10_EEEEENS7_6detail26Sm90ImplicitGemmTileTraitsINSA_20SM90_TMA_LOAD_IM2COLENSA_14ComposedLayoutINSA_7SwizzleILi3ELi4ELi3EEENSA_18smem_ptr_flag_bitsILi32EEENSV_INSB_IJNSB_IJNSC_ILi8EEENSC_ILi16EEEEEENSB_IJNSC_ILi32EEESD_EEENSB_IJSE_NSC_ILi4EEEEEEEEENSB_IJNSB_IJS1E_NSC_ILi512EEEEEENSB_IJSE_NSC_ILi256EEEEEENSB_IJSX_NSC_ILi8192EEEEEEEEEEEEEvEENS14_INSA_23SM90_TMA_LOAD_MULTICASTENS16_IS18_S1A_NSV_INSB_IJNSB_IJS1B_S1B_EEES1F_S1H_EEENSB_IJS1K_S1M_NSB_IJSX_NSC_ILi4096EEEEEEEEEEEEEvEEEENS_8epilogue10collective6detail29Sm90TmaWarpSpecializedAdapterINS24_15DefaultEpilogueISM_NSB_IJNSB_IJlllEEESE_SX_EEES29_NS23_6thread17LinearCombinationISM_Li1EffLNS2A_9ScaleType4KindE0ELNS_15FloatRoundStyleE2ESM_EENS_4gemm15EpilogueDefaultEEEEEvvEEEEvNT_6ParamsE)
        /*0020*/ 	.word	0x00000000
.L_16:


//--------------------- .nv.compat                --------------------------
	.section	.nv.compat,"",@"SHT_CUDA_COMPAT_INFO"
	.align	4
        /*0000*/ 	.byte	0x02, 0x09, 0x01, 0x00, 0x02, 0x02, 0x04, 0x00, 0x02, 0x05, 0x05, 0x00, 0x03, 0x07, 0x01, 0x01
        /*0010*/ 	.byte	0x02, 0x03, 0x01, 0x00, 0x02, 0x06, 0x01, 0x00, 0x04, 0x0b, 0x08, 0x00, 0x00, 0x00, 0x00, 0x00
        /*0020*/ 	.byte	0x00, 0x00, 0x00, 0x00


//--------------------- .nv.info._ZN7cutlass13device_kernelINS_4conv6kernel13ConvUniversalINS1_16ConvProblemShapeILNS1_8OperatorE0ELi2EEENS1_10collective14CollectiveConvINS1_46MainloopSm90TmaGmmaWarpSpecializedImplicitGemmILS5_0ELi4ELi2EN4cute5tupleIJNSA_1CILi2EEENSC_ILi1EEESE_EEENS1_36KernelImplicitTmaWarpSpecializedSm90ELi1EEENSB_IJNSC_ILi128EEENSC_ILi64EEENSB_IJSJ_EEEEEENS_10tfloat32_tESM_NSA_8TiledMMAINSA_8MMA_AtomIJNSA_4SM904GMMA29MMA_64x64x8_F32TF32TF32_SS_TNILNSQ_7ScaleInE1ELSS_1EEEEEENSA_6LayoutINSB_IJSE_SE_SE_EEENSB_IJNSC_ILi0EEESX_SX_EEEEENSB_IJNSA_10UnderscoreES10_S10_EEEEENS7_6detail26Sm90ImplicitGemmTileTraitsINSA_20SM90_TMA_LOAD_IM2COLENSA_14ComposedLayoutINSA_7SwizzleILi3ELi4ELi3EEENSA_18smem_ptr_flag_bitsILi32EEENSV_INSB_IJNSB_IJNSC_ILi8EEENSC_ILi16EEEEEENSB_IJNSC_ILi32EEESD_EEENSB_IJSE_NSC_ILi4EEEEEEEEENSB_IJNSB_IJS1E_NSC_ILi512EEEEEENSB_IJSE_NSC_ILi256EEEEEENSB_IJSX_NSC_ILi8192EEEEEEEEEEEEEvEENS14_INSA_23SM90_TMA_LOAD_MULTICASTENS16_IS18_S1A_NSV_INSB_IJNSB_IJS1B_S1B_EEES1F_S1H_EEENSB_IJS1K_S1M_NSB_IJSX_NSC_ILi4096EEEEEEEEEEEEEvEEEENS_8epilogue10collective6detail29Sm90TmaWarpSpecializedAdapterINS24_15DefaultEpilogueISM_NSB_IJNSB_IJlllEEESE_SX_EEES29_NS23_6thread17LinearCombinationISM_Li1EffLNS2A_9ScaleType4KindE0ELNS_15FloatRoundStyleE2ESM_EENS_4gemm15EpilogueDefaultEEEEEvvEEEEvNT_6ParamsE --------------------------
	.section	.nv.info._ZN7cutlass13device_kernelINS_4conv6kernel13ConvUniversalINS1_16ConvProblemShapeILNS1_8OperatorE0ELi2EEENS1_10collective14CollectiveConvINS1_46MainloopSm90TmaGmmaWarpSpecializedImplicitGemmILS5_0ELi4ELi2EN4cute5tupleIJNSA_1CILi2EEENSC_ILi1EEESE_EEENS1_36KernelImplicitTmaWarpSpecializedSm90ELi1EEENSB_IJNSC_ILi128EEENSC_ILi64EEENSB_IJSJ_EEEEEENS_10tfloat32_tESM_NSA_8TiledMMAINSA_8MMA_AtomIJNSA_4SM904GMMA29MMA_64x64x8_F32TF32TF32_SS_TNILNSQ_7ScaleInE1ELSS_1EEEEEENSA_6LayoutINSB_IJSE_SE_SE_EEENSB_IJNSC_ILi0EEESX_SX_EEEEENSB_IJNSA_10UnderscoreES10_S10_EEEEENS7_6detail26Sm90ImplicitGemmTileTraitsINSA_20SM90_TMA_LOAD_IM2COLENSA_14ComposedLayoutINSA_7SwizzleILi3ELi4ELi3EEENSA_18smem_ptr_flag_bitsILi32EEENSV_INSB_IJNSB_IJNSC_ILi8EEENSC_ILi16EEEEEENSB_IJNSC_ILi32EEESD_EEENSB_IJSE_NSC_ILi4EEEEEEEEENSB_IJNSB_IJS1E_NSC_ILi512EEEEEENSB_IJSE_NSC_ILi256EEEEEENSB_IJSX_NSC_ILi8192EEEEEEEEEEEEEvEENS14_INSA_23SM90_TMA_LOAD_MULTICASTENS16_IS18_S1A_NSV_INSB_IJNSB_IJS1B_S1B_EEES1F_S1H_EEENSB_IJS1K_S1M_NSB_IJSX_NSC_ILi4096EEEEEEEEEEEEEvEEEENS_8epilogue10collective6detail29Sm90TmaWarpSpecializedAdapterINS24_15DefaultEpilogueISM_NSB_IJNSB_IJlllEEESE_SX_EEES29_NS23_6thread17LinearCombinationISM_Li1EffLNS2A_9ScaleType4KindE0ELNS_15FloatRoundStyleE2ESM_EENS_4gemm15EpilogueDefaultEEEEEvvEEEEvNT_6ParamsE,"",@"SHT_CUDA_INFO"
	.sectionflags	@""
	.align	4


	//----- nvinfo : EIATTR_CUDA_API_VERSION
	.align		4
        /*0000*/ 	.byte	0x04, 0x37
        /*0002*/ 	.short	(.L_18 - .L_17)
.L_17:
        /*0004*/ 	.word	0x00000082


	//----- nvinfo : EIATTR_KPARAM_INFO
	.align		4
.L_18:
        /*0008*/ 	.byte	0x04, 0x17
        /*000a*/ 	.short	(.L_20 - .L_19)
.L_19:
        /*000c*/ 	.word	0x00000000
        /*0010*/ 	.short	0x0000
        /*0012*/ 	.short	0x0070
        /*0014*/ 	.byte	0x00, 0xf0, 0x01, 0x0e


	//----- nvinfo : EIATTR_SPARSE_MMA_MASK
	.align		4
.L_20:
        /*0018*/ 	.byte	0x03, 0x50
        /*001a*/ 	.short	0x0000


	//----- nvinfo : EIATTR_MAXREG_COUNT
	.align		4
        /*001c*/ 	.byte	0x03, 0x1b
        /*001e*/ 	.short	0x00ff


	//----- nvinfo : EIATTR_NUM_BARRIERS
	.align		4
        /*0020*/ 	.byte	0x02, 0x4c
        /*0022*/ 	.byte	0x01
	.zero		1


	//----- nvinfo : EIATTR_MERCURY_ISA_VERSION
	.align		4
        /*0024*/ 	.byte	0x03, 0x5f
        /*0026*/ 	.short	0x0101


	//----- nvinfo : EIATTR_COOP_GROUP_MASK_REGIDS
	.align		4
        /*0028*/ 	.byte	0x04, 0x29
        /*002a*/ 	.short	(.L_22 - .L_21)


	//   ....[0]....
.L_21:
        /*002c*/ 	.word	0xffffffff


	//   ....[1]....
        /*0030*/ 	.word	0xffffffff


	//   ....[2]....
        /*0034*/ 	.word	0xffffffff


	//   ....[3]....
        /*0038*/ 	.word	0xffffffff


	//----- nvinfo : EIATTR_COOP_GROUP_INSTR_OFFSETS
	.align		4
.L_22:
        /*003c*/ 	.byte	0x04, 0x28
        /*003e*/ 	.short	(.L_24 - .L_23)


	//   ....[0]....
.L_23:
        /*0040*/ 	.word	0x00000070


	//   ....[1]....
        /*0044*/ 	.word	0x00000080


	//   ....[2]....
        /*0048*/ 	.word	0x00000140


	//   ....[3]....
        /*004c*/ 	.word	0x000006a0


	//----- nvinfo : EIATTR_MBARRIER_INSTR_OFFSETS
	.align		4
.L_24:
        /*0050*/ 	.byte	0x04, 0x39
        /*0052*/ 	.short	(.L_26 - .L_25)


	//   ....[0]....
.L_25:
        /*0054*/ 	.word	0x000002f0
        /*0058*/ 	.word	0x000000ff
        /*005c*/ 	.word	0x00030000
        /*0060*/ 	.short	0x0100
        /*0062*/ 	.byte	0x08
	.zero		1


	//   ....[1]....
        /*0064*/ 	.word	0x00000300
        /*0068*/ 	.word	0x000000ff
        /*006c*/ 	.word	0x00030020
        /*0070*/ 	.short	0x0100
        /*0072*/ 	.byte	0x08
	.zero		1


	//   ....[2]....
        /*0074*/ 	.word	0x00000310
        /*0078*/ 	.word	0x000000ff
        /*007c*/ 	.word	0x00030008
        /*0080*/ 	.short	0x0100
        /*0082*/ 	.byte	0x08
	.zero		1


	//   ....[3]....
        /*0084*/ 	.word	0x00000320
        /*0088*/ 	.word	0x000000ff
        /*008c*/ 	.word	0x00030028
        /*0090*/ 	.short	0x0100
        /*0092*/ 	.byte	0x08
	.zero		1


	//   ....[4]....
        /*0094*/ 	.word	0x00000330
        /*0098*/ 	.word	0x000000ff
        /*009c*/ 	.word	0x00030010
        /*00a0*/ 	.short	0x0100
        /*00a2*/ 	.byte	0x08
	.zero		1


	//   ....[5]....
        /*00a4*/ 	.word	0x00000340
        /*00a8*/ 	.word	0x000000ff
        /*00ac*/ 	.word	0x00030030
        /*00b0*/ 	.short	0x0100
        /*00b2*/ 	.byte	0x08
	.zero		1


	//   ....[6]....
        /*00b4*/ 	.word	0x00000350
        /*00b8*/ 	.word	0x000000ff
        /*00bc*/ 	.word	0x00030018
        /*00c0*/ 	.short	0x0100
        /*00c2*/ 	.byte	0x08
	.zero		1


	//   ....[7]....
        /*00c4*/ 	.word	0x00000360
        /*00c8*/ 	.word	0x000000ff
        /*00cc*/ 	.word	0x00030038
        /*00d0*/ 	.short	0x0100
        /*00d2*/ 	.byte	0x08
	.zero		1


	//   ....[8]....
        /*00d4*/ 	.word	0x00000cf0
        /*00d8*/ 	.word	0x00000007
        /*00dc*/ 	.word	0x00030000
        /*00e0*/ 	.short	0x010a
        /*00e2*/ 	.byte	0x3f
	.zero		1


	//   ....[9]....
        /*00e4*/ 	.word	0x000013f0
        /*00e8*/ 	.word	0x00000009
        /*00ec*/ 	.word	0x00030000
        /*00f0*/ 	.short	0x010a
        /*00f2*/ 	.byte	0x3f
	.zero		1


	//   ....[10]....
        /*00f4*/ 	.word	0x00001950
        /*00f8*/ 	.word	0x00000009
        /*00fc*/ 	.word	0x00000000
        /*0100*/ 	.short	0x0101
        /*0102*/ 	.byte	0x3f
	.zero		1


	//   ....[11]....
        /*0104*/ 	.word	0x00001b30
        /*0108*/ 	.word	0x00000005
        /*010c*/ 	.word	0x00000000
        /*0110*/ 	.short	0x0101
        /*0112*/ 	.byte	0x3f
	.zero		1


	//   ....[12]....
        /*0114*/ 	.word	0x000068c0
        /*0118*/ 	.word	0x0000000e
        /*011c*/ 	.word	0x00030020
        /*0120*/ 	.short	0x010a
        /*0122*/ 	.byte	0x3f
	.zero		1


	//   ....[13]....
        /*0124*/ 	.word	0x00009fd0
        /*0128*/ 	.word	0x00000003
        /*012c*/ 	.word	0x00000000
        /*0130*/ 	.short	0x010a
        /*0132*/ 	.byte	0x3f
	.zero		1


	//   ....[14]....
        /*0134*/ 	.word	0x0000a080
        /*0138*/ 	.word	0x00000002
        /*013c*/ 	.word	0x00000000
        /*0140*/ 	.short	0x010a
        /*0142*/ 	.byte	0x3f
	.zero		1


	//   ....[15]....
        /*0144*/ 	.word	0x0000a130
        /*0148*/ 	.word	0x00000002
        /*014c*/ 	.word	0x00000000
        /*0150*/ 	.short	0x010a
        /*0152*/ 	.byte	0x3f
	.zero		1


	//   ....[16]....
        /*0154*/ 	.word	0x0000a1e0
        /*0158*/ 	.word	0x00000005
        /*015c*/ 	.word	0x00000000
        /*0160*/ 	.short	0x010a
        /*0162*/ 	.byte	0x3f
	.zero		1


	//----- nvinfo : EIATTR_NUM_MBARRIERS
	.align		4
.L_26:
        /*0164*/ 	.byte	0x03, 0x38
        /*0166*/ 	.short	0x0008


	//----- nvinfo : EIATTR_EXIT_INSTR_OFFSETS
	.align		4
        /*0168*/ 	.byte	0x04, 0x1c
        /*016a*/ 	.short	(.L_28 - .L_27)


	//   ....[0]....
.L_27:
        /*016c*/ 	.word	0x00000a20


	//   ....[1]....
        /*0170*/ 	.word	0x00001c90


	//   ....[2]....
        /*0174*/ 	.word	0x00004eb0


	//   ....[3]....
        /*0178*/ 	.word	0x00004ee0


	//   ....[4]....
        /*017c*/ 	.word	0x00006540


	//   ....[5]....
        /*0180*/ 	.word	0x00006570


	//   ....[6]....
        /*0184*/ 	.word	0x00006590


	//   ....[7]....
        /*0188*/ 	.word	0x00009ee0


	//   ....[8]....
        /*018c*/ 	.word	0x0000a210


	//----- nvinfo : EIATTR_MAX_THREADS
	.align		4
.L_28:
        /*0190*/ 	.byte	0x04, 0x05
        /*0192*/ 	.short	(.L_30 - .L_29)
.L_29:
        /*0194*/ 	.word	0x00000100
        /*0198*/ 	.word	0x00000001
        /*019c*/ 	.word	0x00000001


	//----- nvinfo : EIATTR_CRS_STACK_SIZE
	.align		4
.L_30:
        /*01a0*/ 	.byte	0x04, 0x1e
        /*01a2*/ 	.short	(.L_32 - .L_31)
.L_31:
        /*01a4*/ 	.word	0x00000000


	//----- nvinfo : EIATTR_CBANK_PARAM_SIZE
	.align		4
.L_32:
        /*01a8*/ 	.byte	0x03, 0x19
        /*01aa*/ 	.short	0x03f0


	//----- nvinfo : EIATTR_PARAM_CBANK
	.align		4
        /*01ac*/ 	.byte	0x04, 0x0a
        /*01ae*/ 	.short	(.L_34 - .L_33)
	.align		4
.L_33:
        /*01b0*/ 	.word	index@(.nv.constant0._ZN7cutlass13device_kernelINS_4conv6kernel13ConvUniversalINS1_16ConvProblemShapeILNS1_8OperatorE0ELi2EEENS1_10collective14CollectiveConvINS1_46MainloopSm90TmaGmmaWarpSpecializedImplicitGemmILS5_0ELi4ELi2EN4cute5tupleIJNSA_1CILi2EEENSC_ILi1EEESE_EEENS1_36KernelImplicitTmaWarpSpecializedSm90ELi1EEENSB_IJNSC_ILi128EEENSC_ILi64EEENSB_IJSJ_EEEEEENS_10tfloat32_tESM_NSA_8TiledMMAINSA_8MMA_AtomIJNSA_4SM904GMMA29MMA_64x64x8_F32TF32TF32_SS_TNILNSQ_7ScaleInE1ELSS_1EEEEEENSA_6LayoutINSB_IJSE_SE_SE_EEENSB_IJNSC_ILi0EEESX_SX_EEEEENSB_IJNSA_10UnderscoreES10_S10_EEEEENS7_6detail26Sm90ImplicitGemmTileTraitsINSA_20SM90_TMA_LOAD_IM2COLENSA_14ComposedLayoutINSA_7SwizzleILi3ELi4ELi3EEENSA_18smem_ptr_flag_bitsILi32EEENSV_INSB_IJNSB_IJNSC_ILi8EEENSC_ILi16EEEEEENSB_IJNSC_ILi32EEESD_EEENSB_IJSE_NSC_ILi4EEEEEEEEENSB_IJNSB_IJS1E_NSC_ILi512EEEEEENSB_IJSE_NSC_ILi256EEEEEENSB_IJSX_NSC_ILi8192EEEEEEEEEEEEEvEENS14_INSA_23SM90_TMA_LOAD_MULTICASTENS16_IS18_S1A_NSV_INSB_IJNSB_IJS1B_S1B_EEES1F_S1H_EEENSB_IJS1K_S1M_NSB_IJSX_NSC_ILi4096EEEEEEEEEEEEEvEEEENS_8epilogue10collective6detail29Sm90TmaWarpSpecializedAdapterINS24_15DefaultEpilogueISM_NSB_IJNSB_IJlllEEESE_SX_EEES29_NS23_6thread17LinearCombinationISM_Li1EffLNS2A_9ScaleType4KindE0ELNS_15FloatRoundStyleE2ESM_EENS_4gemm15EpilogueDefaultEEEEEvvEEEEvNT_6ParamsE)
        /*01b4*/ 	.short	0x0210
        /*01b6*/ 	.short	0x03f0


	//----- nvinfo : EIATTR_SW_WAR
	.align		4
.L_34:
        /*01b8*/ 	.byte	0x04, 0x36
        /*01ba*/ 	.short	(.L_36 - .L_35)
.L_35:
        /*01bc*/ 	.word	0x00000008
.L_36:


//--------------------- .nv.callgraph             --------------------------
	.section	.nv.callgraph,"",@"SHT_CUDA_CALLGRAPH"
	.align	4
	.sectionentsize	8
	.align		4
        /*0000*/ 	.word	0x00000000
	.align		4
        /*0004*/ 	.word	0xffffffff
	.align		4
        /*0008*/ 	.word	0x00000000
	.align		4
        /*000c*/ 	.word	0xfffffffe
	.align		4
        /*0010*/ 	.word	0x00000000
	.align		4
        /*0014*/ 	.word	0xfffffffd
	.align		4
        /*0018*/ 	.word	0x00000000
	.align		4
        /*001c*/ 	.word	0xfffffffc


//--------------------- .nv.constant4             --------------------------
	.section	.nv.constant4,"a",@progbits
	.align	8
	.align		8
.nv.constant4:
        /*0000*/ 	.dword	_ZN39_INTERNAL_d9909be8_4_k_cu_139e4876_32114cuda3std3__45__cpo5beginE
	.align		8
        /*0008*/ 	.dword	_ZN39_INTERNAL_d9909be8_4_k_cu_139e4876_32114cuda3std3__45__cpo3endE
	.align		8
        /*0010*/ 	.dword	_ZN39_INTERNAL_d9909be8_4_k_cu_139e4876_32114cuda3std3__45__cpo6cbeginE
	.align		8
        /*0018*/ 	.dword	_ZN39_INTERNAL_d9909be8_4_k_cu_139e4876_32114cuda3std3__45__cpo4cendE
	.align		8
        /*0020*/ 	.dword	_ZN39_INTERNAL_d9909be8_4_k_cu_139e4876_32114cuda3std3__441_GLOBAL__N__d9909be8_4_k_cu_139e4876_32116ignoreE
	.align		8
        /*0028*/ 	.dword	_ZN39_INTERNAL_d9909be8_4_k_cu_139e4876_32114cuda3std3__419piecewise_constructE
	.align		8
        /*0030*/ 	.dword	_ZN39_INTERNAL_d9909be8_4_k_cu_139e4876_32114cuda3std3__48in_placeE
	.align		8
        /*0038*/ 	.dword	_ZN39_INTERNAL_d9909be8_4_k_cu_139e4876_32114cuda3std6ranges3__45__cpo4swapE
	.align		8
        /*0040*/ 	.dword	_ZN39_INTERNAL_d9909be8_4_k_cu_139e4876_32114cuda3std6ranges3__45__cpo9iter_moveE
	.align		8
        /*0048*/ 	.dword	_ZN39_INTERNAL_d9909be8_4_k_cu_139e4876_32114cute7productE
	.align		8
        /*0050*/ 	.dword	_ZN39_INTERNAL_d9909be8_4_k_cu_139e4876_32114cute1_E


//--------------------- .text._ZN7cutlass13device_kernelINS_4conv6kernel13ConvUniversalINS1_16ConvProblemShapeILNS1_8OperatorE0ELi2EEENS1_10collective14CollectiveConvINS1_46MainloopSm90TmaGmmaWarpSpecializedImplicitGemmILS5_0ELi4ELi2EN4cute5tupleIJNSA_1CILi2EEENSC_ILi1EEESE_EEENS1_36KernelImplicitTmaWarpSpecializedSm90ELi1EEENSB_IJNSC_ILi128EEENSC_ILi64EEENSB_IJSJ_EEEEEENS_10tfloat32_tESM_NSA_8TiledMMAINSA_8MMA_AtomIJNSA_4SM904GMMA29MMA_64x64x8_F32TF32TF32_SS_TNILNSQ_7ScaleInE1ELSS_1EEEEEENSA_6LayoutINSB_IJSE_SE_SE_EEENSB_IJNSC_ILi0EEESX_SX_EEEEENSB_IJNSA_10UnderscoreES10_S10_EEEEENS7_6detail26Sm90ImplicitGemmTileTraitsINSA_20SM90_TMA_LOAD_IM2COLENSA_14ComposedLayoutINSA_7SwizzleILi3ELi4ELi3EEENSA_18smem_ptr_flag_bitsILi32EEENSV_INSB_IJNSB_IJNSC_ILi8EEENSC_ILi16EEEEEENSB_IJNSC_ILi32EEESD_EEENSB_IJSE_NSC_ILi4EEEEEEEEENSB_IJNSB_IJS1E_NSC_ILi512EEEEEENSB_IJSE_NSC_ILi256EEEEEENSB_IJSX_NSC_ILi8192EEEEEEEEEEEEEvEENS14_INSA_23SM90_TMA_LOAD_MULTICASTENS16_IS18_S1A_NSV_INSB_IJNSB_IJS1B_S1B_EEES1F_S1H_EEENSB_IJS1K_S1M_NSB_IJSX_NSC_ILi4096EEEEEEEEEEEEEvEEEENS_8epilogue10collective6detail29Sm90TmaWarpSpecializedAdapterINS24_15DefaultEpilogueISM_NSB_IJNSB_IJlllEEESE_SX_EEES29_NS23_6thread17LinearCombinationISM_Li1EffLNS2A_9ScaleType4KindE0ELNS_15FloatRoundStyleE2ESM_EENS_4gemm15EpilogueDefaultEEEEEvvEEEEvNT_6ParamsE --------------------------
	.section	.text._ZN7cutlass13device_kernelINS_4conv6kernel13ConvUniversalINS1_16ConvProblemShapeILNS1_8OperatorE0ELi2EEENS1_10collective14CollectiveConvINS1_46MainloopSm90TmaGmmaWarpSpecializedImplicitGemmILS5_0ELi4ELi2EN4cute5tupleIJNSA_1CILi2EEENSC_ILi1EEESE_EEENS1_36KernelImplicitTmaWarpSpecializedSm90ELi1EEENSB_IJNSC_ILi128EEENSC_ILi64EEENSB_IJSJ_EEEEEENS_10tfloat32_tESM_NSA_8TiledMMAINSA_8MMA_AtomIJNSA_4SM904GMMA29MMA_64x64x8_F32TF32TF32_SS_TNILNSQ_7ScaleInE1ELSS_1EEEEEENSA_6LayoutINSB_IJSE_SE_SE_EEENSB_IJNSC_ILi0EEESX_SX_EEEEENSB_IJNSA_10UnderscoreES10_S10_EEEEENS7_6detail26Sm90ImplicitGemmTileTraitsINSA_20SM90_TMA_LOAD_IM2COLENSA_14ComposedLayoutINSA_7SwizzleILi3ELi4ELi3EEENSA_18smem_ptr_flag_bitsILi32EEENSV_INSB_IJNSB_IJNSC_ILi8EEENSC_ILi16EEEEEENSB_IJNSC_ILi32EEESD_EEENSB_IJSE_NSC_ILi4EEEEEEEEENSB_IJNSB_IJS1E_NSC_ILi512EEEEEENSB_IJSE_NSC_ILi256EEEEEENSB_IJSX_NSC_ILi8192EEEEEEEEEEEEEvEENS14_INSA_23SM90_TMA_LOAD_MULTICASTENS16_IS18_S1A_NSV_INSB_IJNSB_IJS1B_S1B_EEES1F_S1H_EEENSB_IJS1K_S1M_NSB_IJSX_NSC_ILi4096EEEEEEEEEEEEEvEEEENS_8epilogue10collective6detail29Sm90TmaWarpSpecializedAdapterINS24_15DefaultEpilogueISM_NSB_IJNSB_IJlllEEESE_SX_EEES29_NS23_6thread17LinearCombinationISM_Li1EffLNS2A_9ScaleType4KindE0ELNS_15FloatRoundStyleE2ESM_EENS_4gemm15EpilogueDefaultEEEEEvvEEEEvNT_6ParamsE,"ax",@progbits
	.align	128
.text._ZN7cutlass13device_kernelINS_4conv6kernel13ConvUniversalINS1_16ConvProblemShapeILNS1_8OperatorE0ELi2EEENS1_10collective14CollectiveConvINS1_46MainloopSm90TmaGmmaWarpSpecializedImplicitGemmILS5_0ELi4ELi2EN4cute5tupleIJNSA_1CILi2EEENSC_ILi1EEESE_EEENS1_36KernelImplicitTmaWarpSpecializedSm90ELi1EEENSB_IJNSC_ILi128EEENSC_ILi64EEENSB_IJSJ_EEEEEENS_10tfloat32_tESM_NSA_8TiledMMAINSA_8MMA_AtomIJNSA_4SM904GMMA29MMA_64x64x8_F32TF32TF32_SS_TNILNSQ_7ScaleInE1ELSS_1EEEEEENSA_6LayoutINSB_IJSE_SE_SE_EEENSB_IJNSC_ILi0EEESX_SX_EEEEENSB_IJNSA_10UnderscoreES10_S10_EEEEENS7_6detail26Sm90ImplicitGemmTileTraitsINSA_20SM90_TMA_LOAD_IM2COLENSA_14ComposedLayoutINSA_7SwizzleILi3ELi4ELi3EEENSA_18smem_ptr_flag_bitsILi32EEENSV_INSB_IJNSB_IJNSC_ILi8EEENSC_ILi16EEEEEENSB_IJNSC_ILi32EEESD_EEENSB_IJSE_NSC_ILi4EEEEEEEEENSB_IJNSB_IJS1E_NSC_ILi512EEEEEENSB_IJSE_NSC_ILi256EEEEEENSB_IJSX_NSC_ILi8192EEEEEEEEEEEEEvEENS14_INSA_23SM90_TMA_LOAD_MULTICASTENS16_IS18_S1A_NSV_INSB_IJNSB_IJS1B_S1B_EEES1F_S1H_EEENSB_IJS1K_S1M_NSB_IJSX_NSC_ILi4096EEEEEEEEEEEEEvEEEENS_8epilogue10collective6detail29Sm90TmaWarpSpecializedAdapterINS24_15DefaultEpilogueISM_NSB_IJNSB_IJlllEEESE_SX_EEES29_NS23_6thread17LinearCombinationISM_Li1EffLNS2A_9ScaleType4KindE0ELNS_15FloatRoundStyleE2ESM_EENS_4gemm15EpilogueDefaultEEEEEvvEEEEvNT_6ParamsE:
        .type           _ZN7cutlass13device_kernelINS_4conv6kernel13ConvUniversalINS1_16ConvProblemShapeILNS1_8OperatorE0ELi2EEENS1_10collective14CollectiveConvINS1_46MainloopSm90TmaGmmaWarpSpecializedImplicitGemmILS5_0ELi4ELi2EN4cute5tupleIJNSA_1CILi2EEENSC_ILi1EEESE_EEENS1_36KernelImplicitTmaWarpSpecializedSm90ELi1EEENSB_IJNSC_ILi128EEENSC_ILi64EEENSB_IJSJ_EEEEEENS_10tfloat32_tESM_NSA_8TiledMMAINSA_8MMA_AtomIJNSA_4SM904GMMA29MMA_64x64x8_F32TF32TF32_SS_TNILNSQ_7ScaleInE1ELSS_1EEEEEENSA_6LayoutINSB_IJSE_SE_SE_EEENSB_IJNSC_ILi0EEESX_SX_EEEEENSB_IJNSA_10UnderscoreES10_S10_EEEEENS7_6detail26Sm90ImplicitGemmTileTraitsINSA_20SM90_TMA_LOAD_IM2COLENSA_14ComposedLayoutINSA_7SwizzleILi3ELi4ELi3EEENSA_18smem_ptr_flag_bitsILi32EEENSV_INSB_IJNSB_IJNSC_ILi8EEENSC_ILi16EEEEEENSB_IJNSC_ILi32EEESD_EEENSB_IJSE_NSC_ILi4EEEEEEEEENSB_IJNSB_IJS1E_NSC_ILi512EEEEEENSB_IJSE_NSC_ILi256EEEEEENSB_IJSX_NSC_ILi8192EEEEEEEEEEEEEvEENS14_INSA_23SM90_TMA_LOAD_MULTICASTENS16_IS18_S1A_NSV_INSB_IJNSB_IJS1B_S1B_EEES1F_S1H_EEENSB_IJS1K_S1M_NSB_IJSX_NSC_ILi4096EEEEEEEEEEEEEvEEEENS_8epilogue10collective6detail29Sm90TmaWarpSpecializedAdapterINS24_15DefaultEpilogueISM_NSB_IJNSB_IJlllEEESE_SX_EEES29_NS23_6thread17LinearCombinationISM_Li1EffLNS2A_9ScaleType4KindE0ELNS_15FloatRoundStyleE2ESM_EENS_4gemm15EpilogueDefaultEEEEEvvEEEEvNT_6ParamsE,@function
        .size           _ZN7cutlass13device_kernelINS_4conv6kernel13ConvUniversalINS1_16ConvProblemShapeILNS1_8OperatorE0ELi2EEENS1_10collective14CollectiveConvINS1_46MainloopSm90TmaGmmaWarpSpecializedImplicitGemmILS5_0ELi4ELi2EN4cute5tupleIJNSA_1CILi2EEENSC_ILi1EEESE_EEENS1_36KernelImplicitTmaWarpSpecializedSm90ELi1EEENSB_IJNSC_ILi128EEENSC_ILi64EEENSB_IJSJ_EEEEEENS_10tfloat32_tESM_NSA_8TiledMMAINSA_8MMA_AtomIJNSA_4SM904GMMA29MMA_64x64x8_F32TF32TF32_SS_TNILNSQ_7ScaleInE1ELSS_1EEEEEENSA_6LayoutINSB_IJSE_SE_SE_EEENSB_IJNSC_ILi0EEESX_SX_EEEEENSB_IJNSA_10UnderscoreES10_S10_EEEEENS7_6detail26Sm90ImplicitGemmTileTraitsINSA_20SM90_TMA_LOAD_IM2COLENSA_14ComposedLayoutINSA_7SwizzleILi3ELi4ELi3EEENSA_18smem_ptr_flag_bitsILi32EEENSV_INSB_IJNSB_IJNSC_ILi8EEENSC_ILi16EEEEEENSB_IJNSC_ILi32EEESD_EEENSB_IJSE_NSC_ILi4EEEEEEEEENSB_IJNSB_IJS1E_NSC_ILi512EEEEEENSB_IJSE_NSC_ILi256EEEEEENSB_IJSX_NSC_ILi8192EEEEEEEEEEEEEvEENS14_INSA_23SM90_TMA_LOAD_MULTICASTENS16_IS18_S1A_NSV_INSB_IJNSB_IJS1B_S1B_EEES1F_S1H_EEENSB_IJS1K_S1M_NSB_IJSX_NSC_ILi4096EEEEEEEEEEEEEvEEEENS_8epilogue10collective6detail29Sm90TmaWarpSpecializedAdapterINS24_15DefaultEpilogueISM_NSB_IJNSB_IJlllEEESE_SX_EEES29_NS23_6thread17LinearCombinationISM_Li1EffLNS2A_9ScaleType4KindE0ELNS_15FloatRoundStyleE2ESM_EENS_4gemm15EpilogueDefaultEEEEEvvEEEEvNT_6ParamsE,(.L_x_159 - _ZN7cutlass13device_kernelINS_4conv6kernel13ConvUniversalINS1_16ConvProblemShapeILNS1_8OperatorE0ELi2EEENS1_10collective14CollectiveConvINS1_46MainloopSm90TmaGmmaWarpSpecializedImplicitGemmILS5_0ELi4ELi2EN4cute5tupleIJNSA_1CILi2EEENSC_ILi1EEESE_EEENS1_36KernelImplicitTmaWarpSpecializedSm90ELi1EEENSB_IJNSC_ILi128EEENSC_ILi64EEENSB_IJSJ_EEEEEENS_10tfloat32_tESM_NSA_8TiledMMAINSA_8MMA_AtomIJNSA_4SM904GMMA29MMA_64x64x8_F32TF32TF32_SS_TNILNSQ_7ScaleInE1ELSS_1EEEEEENSA_6LayoutINSB_IJSE_SE_SE_EEENSB_IJNSC_ILi0EEESX_SX_EEEEENSB_IJNSA_10UnderscoreES10_S10_EEEEENS7_6detail26Sm90ImplicitGemmTileTraitsINSA_20SM90_TMA_LOAD_IM2COLENSA_14ComposedLayoutINSA_7SwizzleILi3ELi4ELi3EEENSA_18smem_ptr_flag_bitsILi32EEENSV_INSB_IJNSB_IJNSC_ILi8EEENSC_ILi16EEEEEENSB_IJNSC_ILi32EEESD_EEENSB_IJSE_NSC_ILi4EEEEEEEEENSB_IJNSB_IJS1E_NSC_ILi512EEEEEENSB_IJSE_NSC_ILi256EEEEEENSB_IJSX_NSC_ILi8192EEEEEEEEEEEEEvEENS14_INSA_23SM90_TMA_LOAD_MULTICASTENS16_IS18_S1A_NSV_INSB_IJNSB_IJS1B_S1B_EEES1F_S1H_EEENSB_IJS1K_S1M_NSB_IJSX_NSC_ILi4096EEEEEEEEEEEEEvEEEENS_8epilogue10collective6detail29Sm90TmaWarpSpecializedAdapterINS24_15DefaultEpilogueISM_NSB_IJNSB_IJlllEEESE_SX_EEES29_NS23_6thread17LinearCombinationISM_Li1EffLNS2A_9ScaleType4KindE0ELNS_15FloatRoundStyleE2ESM_EENS_4gemm15EpilogueDefaultEEEEEvvEEEEvNT_6ParamsE)
        .other          _ZN7cutlass13device_kernelINS_4conv6kernel13ConvUniversalINS1_16ConvProblemShapeILNS1_8OperatorE0ELi2EEENS1_10collective14CollectiveConvINS1_46MainloopSm90TmaGmmaWarpSpecializedImplicitGemmILS5_0ELi4ELi2EN4cute5tupleIJNSA_1CILi2EEENSC_ILi1EEESE_EEENS1_36KernelImplicitTmaWarpSpecializedSm90ELi1EEENSB_IJNSC_ILi128EEENSC_ILi64EEENSB_IJSJ_EEEEEENS_10tfloat32_tESM_NSA_8TiledMMAINSA_8MMA_AtomIJNSA_4SM904GMMA29MMA_64x64x8_F32TF32TF32_SS_TNILNSQ_7ScaleInE1ELSS_1EEEEEENSA_6LayoutINSB_IJSE_SE_SE_EEENSB_IJNSC_ILi0EEESX_SX_EEEEENSB_IJNSA_10UnderscoreES10_S10_EEEEENS7_6detail26Sm90ImplicitGemmTileTraitsINSA_20SM90_TMA_LOAD_IM2COLENSA_14ComposedLayoutINSA_7SwizzleILi3ELi4ELi3EEENSA_18smem_ptr_flag_bitsILi32EEENSV_INSB_IJNSB_IJNSC_ILi8EEENSC_ILi16EEEEEENSB_IJNSC_ILi32EEESD_EEENSB_IJSE_NSC_ILi4EEEEEEEEENSB_IJNSB_IJS1E_NSC_ILi512EEEEEENSB_IJSE_NSC_ILi256EEEEEENSB_IJSX_NSC_ILi8192EEEEEEEEEEEEEvEENS14_INSA_23SM90_TMA_LOAD_MULTICASTENS16_IS18_S1A_NSV_INSB_IJNSB_IJS1B_S1B_EEES1F_S1H_EEENSB_IJS1K_S1M_NSB_IJSX_NSC_ILi4096EEEEEEEEEEEEEvEEEENS_8epilogue10collective6detail29Sm90TmaWarpSpecializedAdapterINS24_15DefaultEpilogueISM_NSB_IJNSB_IJlllEEESE_SX_EEES29_NS23_6thread17LinearCombinationISM_Li1EffLNS2A_9ScaleType4KindE0ELNS_15FloatRoundStyleE2ESM_EENS_4gemm15EpilogueDefaultEEEEEvvEEEEvNT_6ParamsE,@"STO_CUDA_ENTRY STV_DEFAULT"
_ZN7cutlass13device_kernelINS_4conv6kernel13ConvUniversalINS1_16ConvProblemShapeILNS1_8OperatorE0ELi2EEENS1_10collective14CollectiveConvINS1_46MainloopSm90TmaGmmaWarpSpecializedImplicitGemmILS5_0ELi4ELi2EN4cute5tupleIJNSA_1CILi2EEENSC_ILi1EEESE_EEENS1_36KernelImplicitTmaWarpSpecializedSm90ELi1EEENSB_IJNSC_ILi128EEENSC_ILi64EEENSB_IJSJ_EEEEEENS_10tfloat32_tESM_NSA_8TiledMMAINSA_8MMA_AtomIJNSA_4SM904GMMA29MMA_64x64x8_F32TF32TF32_SS_TNILNSQ_7ScaleInE1ELSS_1EEEEEENSA_6LayoutINSB_IJSE_SE_SE_EEENSB_IJNSC_ILi0EEESX_SX_EEEEENSB_IJNSA_10UnderscoreES10_S10_EEEEENS7_6detail26Sm90ImplicitGemmTileTraitsINSA_20SM90_TMA_LOAD_IM2COLENSA_14ComposedLayoutINSA_7SwizzleILi3ELi4ELi3EEENSA_18smem_ptr_flag_bitsILi32EEENSV_INSB_IJNSB_IJNSC_ILi8EEENSC_ILi16EEEEEENSB_IJNSC_ILi32EEESD_EEENSB_IJSE_NSC_ILi4EEEEEEEEENSB_IJNSB_IJS1E_NSC_ILi512EEEEEENSB_IJSE_NSC_ILi256EEEEEENSB_IJSX_NSC_ILi8192EEEEEEEEEEEEEvEENS14_INSA_23SM90_TMA_LOAD_MULTICASTENS16_IS18_S1A_NSV_INSB_IJNSB_IJS1B_S1B_EEES1F_S1H_EEENSB_IJS1K_S1M_NSB_IJSX_NSC_ILi4096EEEEEEEEEEEEEvEEEENS_8epilogue10collective6detail29Sm90TmaWarpSpecializedAdapterINS24_15DefaultEpilogueISM_NSB_IJNSB_IJlllEEESE_SX_EEES29_NS23_6thread17LinearCombinationISM_Li1EffLNS2A_9ScaleType4KindE0ELNS_15FloatRoundStyleE2ESM_EENS_4gemm15EpilogueDefaultEEEEEvvEEEEvNT_6ParamsE:
[----:B------:R-:W-:Y:S01]  /*0000*/  LDC R1, c[0x0][0x28] ;  /* 0x00000a00ff017b82 */ /* 0x000fe20000000800 */
[----:B------:R-:W0:Y:S01]  /*0010*/  S2R R10, SR_TID.X ;  /* 0x00000000000a7919 */ /* 0x000e220000002100 */
[----:B------:R-:W-:Y:S01]  /*0020*/  ELECT P0, URZ, PT ;  /* 0x00000000003f782f */ /* 0x000fe20003800000 */
[----:B------:R-:W-:Y:S01]  /*0030*/  BSSY B0, `(.L_x_0) ;  /* 0x0000010000007945 */ /* 0x000fe20003800000 */
[----:B------:R-:W1:Y:S01]  /*0040*/  S2R R11, SR_CTAID.X ;  /* 0x00000000000b7919 */ /* 0x000e620000002500 */
[--C-:B0-----:R-:W-:Y:S02]  /*0050*/  SHF.R.U32.HI R0, RZ, 0x5, R10.reuse ;  /* 0x00000005ff007819 */ /* 0x101fe4000001160a */
[----:B------:R-:W-:-:S03]  /*0060*/  SHF.R.U32.HI R2, RZ, 0x7, R10 ;  /* 0x00000007ff027819 */ /* 0x000fc6000001160a */
[----:B------:R-:W0:Y:S04]  /*0070*/  SHFL.IDX PT, R3, R0, RZ, 0x1f ;  /* 0x00001fff00037589 */ /* 0x000e2800000e0000 */
[----:B------:R2:W3:Y:S01]  /*0080*/  SHFL.IDX PT, R9, R2, RZ, 0x1f ;  /* 0x00001fff02097589 */ /* 0x0004e200000e0000 */
[----:B0-----:R-:W-:-:S13]  /*0090*/  ISETP.NE.OR P0, PT, R3, RZ, !P0 ;  /* 0x000000ff0300720c */ /* 0x001fda0004705670 */
[----:B-123--:R-:W-:Y:S05]  /*00a0*/  @P0 BRA `(.L_x_1) ;  /* 0x0000000000200947 */ /* 0x00efea0003800000 */
[----:B------:R-:W-:Y:S02]  /*00b0*/  ULDC.64 UR4, c[0x0][0x198] ;  /* 0x0000660000047ab9 */ /* 0x000fe40000000a00 */
[----:B------:R-:W-:Y:S02]  /*00c0*/  UIADD3 UR6, UP0, UR4, 0xf0, URZ ;  /* 0x000000f004067890 */ /* 0x000fe4000ff1e03f */
[----:B------:R-:W-:Y:S02]  /*00d0*/  UIADD3 UR4, UP1, UR4, 0x1f0, URZ ;  /* 0x000001f004047890 */ /* 0x000fe4000ff3e03f */
[----:B------:R-:W-:Y:S02]  /*00e0*/  UIADD3.X UR7, URZ, UR5, URZ, UP0, !UPT ;  /* 0x000000053f077290 */ /* 0x000fe400087fe43f */
[----:B------:R-:W-:-:S07]  /*00f0*/  UIADD3.X UR5, URZ, UR5, URZ, UP1, !UPT ;  /* 0x000000053f057290 */ /* 0x000fce0008ffe43f */
[----:B------:R0:W-:Y:S02]  /*0100*/  UTMACCTL.PF [UR6] ;  /* 0x00000000060079b9 */ /* 0x0001e40008040000 */
[----:B------:R0:W-:Y:S02]  /*0110*/  UTMACCTL.PF [UR4] ;  /* 0x00000000040079b9 */ /* 0x0001e40008040000 */
[----:B0-----:R-:W-:Y:S01]  /*0120*/  NOP ;  /* 0x0000000000007918 */ /* 0x001fe20000000000 */
.L_x_1:
[----:B------:R-:W-:Y:S05]  /*0130*/  BSYNC B0 ;  /* 0x0000000000007941 */ /* 0x000fea0003800000 */
.L_x_0:
[----:B------:R-:W0:Y:S01]  /*0140*/  SHFL.IDX PT, R0, R0, RZ, 0x1f ;  /* 0x00001fff00007589 */ /* 0x000e2200000e0000 */
[----:B------:R-:W-:Y:S02]  /*0150*/  SHF.R.S32.HI R5, RZ, 0x1f, R10 ;  /* 0x0000001fff057819 */ /* 0x000fe4000001140a */
[----:B------:R-:W-:Y:S01]  /*0160*/  I2FP.F32.U32 R6, R11 ;  /* 0x0000000b00067245 */ /* 0x000fe20000201000 */
[----:B------:R-:W1:Y:S01]  /*0170*/  S2R R13, SR_CTAID.Y ;  /* 0x00000000000d7919 */ /* 0x000e620000002600 */
[----:B------:R-:W-:-:S04]  /*0180*/  LEA.HI R5, R5, R10, RZ, 0x7 ;  /* 0x0000000a05057211 */ /* 0x000fc800078f38ff */
[----:B------:R-:W-:-:S05]  /*0190*/  LOP3.LUT R5, R5, 0xffffff80, RZ, 0xc0, !PT ;  /* 0xffffff8005057812 */ /* 0x000fca00078ec0ff */
[----:B------:R-:W-:-:S05]  /*01a0*/  IMAD.IADD R17, R10, 0x1, -R5 ;  /* 0x000000010a117824 */ /* 0x000fca00078e0a05 */
[----:B------:R-:W-:-:S04]  /*01b0*/  SHF.R.S32.HI R2, RZ, 0x1f, R17 ;  /* 0x0000001fff027819 */ /* 0x000fc80000011411 */
[----:B------:R-:W-:Y:S02]  /*01c0*/  LEA.HI R2, R2, R17, RZ, 0x3 ;  /* 0x0000001102027211 */ /* 0x000fe400078f18ff */
[----:B0-----:R-:W-:Y:S02]  /*01d0*/  ISETP.NE.AND P0, PT, R0, RZ, PT ;  /* 0x000000ff0000720c */ /* 0x001fe40003f05270 */
[--C-:B------:R-:W-:Y:S02]  /*01e0*/  SHF.R.S32.HI R4, RZ, 0x3, R2.reuse ;  /* 0x00000003ff047819 */ /* 0x100fe40000011402 */
[----:B------:R-:W-:Y:S02]  /*01f0*/  SHF.R.S32.HI R5, RZ, 0x1f, R2 ;  /* 0x0000001fff057819 */ /* 0x000fe40000011402 */
[----:B------:R-:W-:-:S07]  /*0200*/  SHF.R.S32.HI R7, RZ, 0x1f, R0 ;  /* 0x0000001fff077819 */ /* 0x000fce0000011400 */
[----:B-1----:R-:W-:Y:S05]  /*0210*/  @P0 BRA `(.L_x_2) ;  /* 0x0000000000580947 */ /* 0x002fea0003800000 */
[----:B------:R-:W0:Y:S01]  /*0220*/  S2UR UR8, SR_CgaCtaId ;  /* 0x00000000000879c3 */ /* 0x000e220000008800 */
[----:B------:R-:W-:Y:S01]  /*0230*/  UMOV UR4, 0x400 ;  /* 0x0000040000047882 */ /* 0x000fe20000000000 */
[----:B------:R-:W-:Y:S01]  /*0240*/  UMOV UR5, 0x1 ;  /* 0x0000000100057882 */ /* 0x000fe20000000000 */
[----:B------:R-:W-:Y:S01]  /*0250*/  UMOV UR6, 0x2 ;  /* 0x0000000200067882 */ /* 0x000fe20000000000 */
[----:B------:R-:W-:Y:S01]  /*0260*/  ELECT P0, URZ, PT ;  /* 0x00000000003f782f */ /* 0x000fe20003800000 */
[----:B------:R-:W-:-:S04]  /*0270*/  UIADD3 UR6, -UR6, 0x100000, URZ ;  /* 0x0010000006067890 */ /* 0x000fc8000fffe13f */
[----:B------:R-:W-:Y:S02]  /*0280*/  USHF.L.U32 UR7, UR6, 0xb, URZ ;  /* 0x0000000b06077899 */ /* 0x000fe4000800063f */
[----:B------:R-:W-:Y:S02]  /*0290*/  USHF.L.U32 UR6, UR6, 0x1, URZ ;  /* 0x0000000106067899 */ /* 0x000fe4000800063f */
[----:B0-----:R-:W-:Y:S02]  /*02a0*/  ULEA UR8, UR8, UR4, 0x18 ;  /* 0x0000000408087291 */ /* 0x001fe4000f8ec03f */
[----:B------:R-:W-:-:S04]  /*02b0*/  UIADD3 UR4, -UR5, 0x100000, URZ ;  /* 0x0010000005047890 */ /* 0x000fc8000fffe13f */
[----:B------:R-:W-:Y:S02]  /*02c0*/  USHF.L.U32 UR5, UR4, 0xb, URZ ;  /* 0x0000000b04057899 */ /* 0x000fe4000800063f */
[----:B------:R-:W-:Y:S01]  /*02d0*/  USHF.L.U32 UR4, UR4, 0x1, URZ ;  /* 0x0000000104047899 */ /* 0x000fe2000800063f */
[----:B------:R-:W0:Y:S11]  /*02e0*/  FENCE.VIEW.ASYNC.S ;  /* 0x00000000000073c6 */ /* 0x000e360000000000 */
[----:B0-----:R0:W1:Y:S01]  /*02f0*/  SYNCS.EXCH.64 URZ, [UR8+0x30000], UR4 ;  /* 0x03000004083f75b2 */ /* 0x0010620008000100 */
[----:B------:R0:W2:Y:S01]  /*0300*/  SYNCS.EXCH.64 URZ, [UR8+0x30020], UR6 ;  /* 0x03002006083f75b2 */ /* 0x0000a20008000100 */
[----:B------:R0:W3:Y:S01]  /*0310*/  SYNCS.EXCH.64 URZ, [UR8+0x30008], UR4 ;  /* 0x03000804083f75b2 */ /* 0x0000e20008000100 */
[----:B------:R0:W4:Y:S01]  /*0320*/  SYNCS.EXCH.64 URZ, [UR8+0x30028], UR6 ;  /* 0x03002806083f75b2 */ /* 0x0001220008000100 */
[----:B------:R0:W0:Y:S01]  /*0330*/  SYNCS.EXCH.64 URZ, [UR8+0x30010], UR4 ;  /* 0x03001004083f75b2 */ /* 0x0000220008000100 */
[----:B------:R0:W0:Y:S01]  /*0340*/  SYNCS.EXCH.64 URZ, [UR8+0x30030], UR6 ;  /* 0x03003006083f75b2 */ /* 0x0000220008000100 */
[----:B------:R0:W0:Y:S01]  /*0350*/  SYNCS.EXCH.64 URZ, [UR8+0x30018], UR4 ;  /* 0x03001804083f75b2 */ /* 0x0000220008000100 */
[----:B------:R0:W0:Y:S01]  /*0360*/  SYNCS.EXCH.64 URZ, [UR8+0x30038], UR6 ;  /* 0x03003806083f75b2 */ /* 0x0000220008000100 */
[----:B------:R-:W-:Y:S01]  /*0370*/  NOP ;  /* 0x0000000000007918 */ /* 0x000fe20000000000 */
.L_x_2:
[----:B0-----:R-:W-:Y:S01]  /*0380*/  ULDC UR4, c[0x0][0x150] ;  /* 0x0000540000047ab9 */ /* 0x001fe20000000800 */
[----:B------:R-:W-:Y:S01]  /*0390*/  LEA.HI R5, R5, R4, RZ, 0x2 ;  /* 0x0000000405057211 */ /* 0x000fe200078f10ff */
[----:B------:R-:W-:Y:S01]  /*03a0*/  FMUL R6, R6, UR4 ;  /* 0x0000000406067c20 */ /* 0x000fe20008400000 */
[----:B------:R-:W-:Y:S01]  /*03b0*/  LEA.HI R7, R7, R0, RZ, 0x2 ;  /* 0x0000000007077211 */ /* 0x000fe200078f10ff */
[----:B------:R-:W-:Y:S01]  /*03c0*/  ULDC UR4, c[0x0][0x154] ;  /* 0x0000550000047ab9 */ /* 0x000fe20000000800 */
[----:B------:R-:W-:Y:S01]  /*03d0*/  LOP3.LUT R5, R5, 0xfffffffc, RZ, 0xc0, !PT ;  /* 0xfffffffc05057812 */ /* 0x000fe200078ec0ff */
[----:B------:R-:W0:Y:S01]  /*03e0*/  LDC R12, c[0x0][0x140] ;  /* 0x00005000ff0c7b82 */ /* 0x000e220000000800 */
[----:B------:R-:W-:Y:S01]  /*03f0*/  LOP3.LUT R7, R7, 0x3ffffffc, RZ, 0xc0, !PT ;  /* 0x3ffffffc07077812 */ /* 0x000fe200078ec0ff */
[----:B------:R-:W5:Y:S01]  /*0400*/  F2I.U32.TRUNC.NTZ R6, R6 ;  /* 0x0000000600067305 */ /* 0x000f62000020f000 */
[----:B------:R-:W-:Y:S01]  /*0410*/  I2FP.F32.U32 R2, R13 ;  /* 0x0000000d00027245 */ /* 0x000fe20000201000 */
[----:B------:R-:W-:Y:S01]  /*0420*/  IMAD.IADD R5, R4, 0x1, -R5 ;  /* 0x0000000104057824 */ /* 0x000fe200078e0a05 */
[----:B------:R-:W-:Y:S01]  /*0430*/  LOP3.LUT P0, RZ, R17, 0x7, RZ, 0xc0, !PT ;  /* 0x0000000711ff7812 */ /* 0x000fe2000780c0ff */
[----:B------:R-:W-:Y:S01]  /*0440*/  IMAD.IADD R0, R0, 0x1, -R7 ;  /* 0x0000000100007824 */ /* 0x000fe200078e0a07 */
[----:B------:R-:W-:Y:S01]  /*0450*/  ISETP.NE.AND P3, PT, R9, 0x1, PT ;  /* 0x000000010900780c */ /* 0x000fe20003f65270 */
[----:B------:R-:W-:Y:S01]  /*0460*/  FMUL R8, R2, UR4 ;  /* 0x0000000402087c20 */ /* 0x000fe20008400000 */
[----:B------:R-:W-:Y:S01]  /*0470*/  ULDC UR4, c[0x0][0x144] ;  /* 0x0000510000047ab9 */ /* 0x000fe20000000800 */
[----:B------:R-:W-:Y:S01]  /*0480*/  IMAD R5, R0, 0x4, R5 ;  /* 0x0000000400057824 */ /* 0x000fe200078e0205 */
[----:B------:R-:W-:Y:S01]  /*0490*/  NOP ;  /* 0x0000000000007918 */ /* 0x000fe20000000000 */
[----:B------:R-:W-:-:S02]  /*04a0*/  NOP ;  /* 0x0000000000007918 */ /* 0x000fc40000000000 */
[----:B------:R-:W1:Y:S01]  /*04b0*/  F2I.U32.TRUNC.NTZ R8, R8 ;  /* 0x0000000800087305 */ /* 0x000e62000020f000 */
[----:B------:R-:W-:Y:S01]  /*04c0*/  LEA.HI R0, R5, R5, RZ, 0x1 ;  /* 0x0000000505007211 */ /* 0x000fe200078f08ff */
[----:B-----5:R-:W-:-:S03]  /*04d0*/  IMAD.MOV R2, RZ, RZ, -R6 ;  /* 0x000000ffff027224 */ /* 0x020fc600078e0a06 */
[----:B------:R-:W-:Y:S01]  /*04e0*/  LOP3.LUT R0, R0, 0xfffffffe, RZ, 0xc0, !PT ;  /* 0xfffffffe00007812 */ /* 0x000fe200078ec0ff */
[----:B------:R-:W-:Y:S01]  /*04f0*/  IMAD R7, R2, UR4, R11 ;  /* 0x0000000402077c24 */ /* 0x000fe2000f8e020b */
[----:B------:R-:W-:Y:S01]  /*0500*/  ULDC UR4, c[0x0][0x148] ;  /* 0x0000520000047ab9 */ /* 0x000fe20000000800 */
[C---:B------:R-:W-:Y:S01]  /*0510*/  IMAD.SHL.U32 R2, R5.reuse, 0x4, RZ ;  /* 0x0000000405027824 */ /* 0x040fe200078e00ff */
[----:B0-----:R-:W-:Y:S01]  /*0520*/  ISETP.EQ.U32.AND P1, PT, R12, 0x1, PT ;  /* 0x000000010c00780c */ /* 0x001fe20003f22070 */
[----:B------:R-:W-:-:S03]  /*0530*/  IMAD.IADD R0, R5, 0x1, -R0 ;  /* 0x0000000105007824 */ /* 0x000fc600078e0a00 */
[----:B------:R-:W-:Y:S01]  /*0540*/  LOP3.LUT R2, R5, 0xc, R2, 0x78, !PT ;  /* 0x0000000c05027812 */ /* 0x000fe200078e7802 */
[----:B-1----:R-:W-:Y:S01]  /*0550*/  IMAD.MOV R6, RZ, RZ, -R8 ;  /* 0x000000ffff067224 */ /* 0x002fe200078e0a08 */
[----:B------:R-:W-:Y:S02]  /*0560*/  ISETP.NE.AND P4, PT, R0, R7, PT ;  /* 0x000000070000720c */ /* 0x000fe40003f85270 */
[----:B------:R-:W-:Y:S01]  /*0570*/  SHF.R.S32.HI R0, RZ, 0x1f, R3 ;  /* 0x0000001fff007819 */ /* 0x000fe20000011403 */
[----:B------:R-:W-:Y:S01]  /*0580*/  IMAD R5, R6, UR4, R13 ;  /* 0x0000000406057c24 */ /* 0x000fe2000f8e020d */
[----:B------:R-:W-:Y:S02]  /*0590*/  ISETP.LT.U32.AND P0, PT, R2, 0x2, !P0 ;  /* 0x000000020200780c */ /* 0x000fe40004701070 */
[----:B------:R-:W-:-:S04]  /*05a0*/  LEA.HI R0, R0, R3, RZ, 0x2 ;  /* 0x0000000300007211 */ /* 0x000fc800078f10ff */
[----:B------:R-:W-:-:S03]  /*05b0*/  LOP3.LUT R0, R0, 0xfffffffc, RZ, 0xc0, !PT ;  /* 0xfffffffc00007812 */ /* 0x000fc600078ec0ff */
[----:B------:R-:W-:Y:S02]  /*05c0*/  @P4 LEA.HI R4, R2, R2, RZ, 0x1 ;  /* 0x0000000202044211 */ /* 0x000fe400078f08ff */
[----:B------:R-:W-:Y:S02]  /*05d0*/  IMAD.IADD R8, R3, 0x1, -R0 ;  /* 0x0000000103087824 */ /* 0x000fe400078e0a00 */
[----:B------:R-:W-:-:S03]  /*05e0*/  @P4 SHF.R.S32.HI R4, RZ, 0x1, R4 ;  /* 0x00000001ff044819 */ /* 0x000fc60000011404 */
[----:B------:R-:W-:Y:S02]  /*05f0*/  LOP3.LUT P2, RZ, R9, R8, RZ, 0xfc, !PT ;  /* 0x0000000809ff7212 */ /* 0x000fe4000784fcff */
[----:B------:R-:W-:Y:S01]  /*0600*/  @P4 ISETP.NE.AND P5, PT, R4, R5, PT ;  /* 0x000000050400420c */ /* 0x000fe20003fa5270 */
[----:B------:R-:W-:Y:S01]  /*0610*/  IMAD.MOV.U32 R4, RZ, RZ, 0x1 ;  /* 0x00000001ff047424 */ /* 0x000fe200078e00ff */
[----:B------:R-:W-:Y:S02]  /*0620*/  SEL R3, RZ, 0x1, P2 ;  /* 0x00000001ff037807 */ /* 0x000fe40001000000 */
[----:B------:R-:W-:Y:S02]  /*0630*/  SEL R5, RZ, 0x1, !P0 ;  /* 0x00000001ff057807 */ /* 0x000fe40004000000 */
[----:B------:R-:W-:Y:S02]  /*0640*/  @P4 SEL R4, RZ, 0x1, P5 ;  /* 0x00000001ff044807 */ /* 0x000fe40002800000 */
[----:B------:R-:W-:-:S02]  /*0650*/  SEL R3, R3, 0x2, P3 ;  /* 0x0000000203037807 */ /* 0x000fc40001800000 */
[----:B------:R-:W-:Y:S01]  /*0660*/  LOP3.LUT R4, R4, R5, RZ, 0xc0, !PT ;  /* 0x0000000504047212 */ /* 0x000fe200078ec0ff */
[----:B------:R-:W-:Y:S06]  /*0670*/  @!P1 BRA `(.L_x_3) ;  /* 0x0000000000089947 */ /* 0x000fec0003800000 */
[----:B--234-:R-:W-:Y:S01]  /*0680*/  UCGABAR_ARV ;  /* 0x00000000000079c7 */ /* 0x01cfe20008000000 */
[----:B------:R-:W-:Y:S05]  /*0690*/  BRA `(.L_x_4) ;  /* 0x0000000000047947 */ /* 0x000fea0003800000 */
.L_x_3:
[----:B--234-:R-:W-:Y:S01]  /*06a0*/  NOP ;  /* 0x0000000000007918 */ /* 0x01cfe20000000000 */
.L_x_4:
[----:B------:R-:W-:Y:S01]  /*06b0*/  ULDC.64 UR4, c[0x0][0x598] ;  /* 0x0001660000047ab9 */ /* 0x000fe20000000a00 */
[----:B------:R-:W-:Y:S01]  /*06c0*/  ULDC.64 UR12, c[0x0][0x208] ;  /* 0x00008200000c7ab9 */ /* 0x000fe20000000a00 */
[----:B------:R-:W-:-:S04]  /*06d0*/  ISETP.NE.U32.AND P0, PT, RZ, UR4, PT ;  /* 0x00000004ff007c0c */ /* 0x000fc8000bf05070 */
[----:B------:R-:W-:-:S13]  /*06e0*/  ISETP.NE.AND.EX P0, PT, RZ, UR5, PT, P0 ;  /* 0x00000005ff007c0c */ /* 0x000fda000bf05300 */
[----:B------:R-:W-:Y:S05]  /*06f0*/  @!P0 BRA `(.L_x_5) ;  /* 0x00000000001c8947 */ /* 0x000fea0003800000 */
[----:B------:R-:W0:Y:S02]  /*0700*/  LDC.64 R6, c[0x0][0x598] ;  /* 0x00016600ff067b82 */ /* 0x000e240000000a00 */
[----:B0-----:R-:W2:Y:S02]  /*0710*/  LDG.E.64 R6, desc[UR12][R6.64] ;  /* 0x0000000c06067981 */ /* 0x001ea4000c1e1b00 */
[----:B--2---:R-:W-:-:S04]  /*0720*/  ISETP.NE.U32.AND P0, PT, R6, RZ, PT ;  /* 0x000000ff0600720c */ /* 0x004fc80003f05070 */
[----:B------:R-:W-:-:S13]  /*0730*/  ISETP.NE.AND.EX P0, PT, R7, RZ, PT, P0 ;  /* 0x000000ff0700720c */ /* 0x000fda0003f05300 */
[----:B------:R-:W-:Y:S05]  /*0740*/  @!P0 BRA `(.L_x_5) ;  /* 0x0000000000088947 */ /* 0x000fea0003800000 */
[----:B------:R0:W5:Y:S01]  /*0750*/  LD.E R0, desc[UR12][R6.64] ;  /* 0x0000000c06007980 */ /* 0x000162000c101900 */
[----:B------:R-:W-:Y:S05]  /*0760*/  BRA `(.L_x_6) ;  /* 0x0000000000207947 */ /* 0x000fea0003800000 */
.L_x_5:
[----:B------:R-:W-:Y:S02]  /*0770*/  ULDC.64 UR4, c[0x0][0x588] ;  /* 0x0001620000047ab9 */ /* 0x000fe40000000a00 */
[----:B------:R-:W-:-:S04]  /*0780*/  ISETP.NE.U32.AND P0, PT, RZ, UR4, PT ;  /* 0x00000004ff007c0c */ /* 0x000fc8000bf05070 */
[----:B------:R-:W-:-:S13]  /*0790*/  ISETP.NE.AND.EX P0, PT, RZ, UR5, PT, P0 ;  /* 0x00000005ff007c0c */ /* 0x000fda000bf05300 */
[----:B------:R-:W-:Y:S05]  /*07a0*/  @!P0 BRA `(.L_x_7) ;  /* 0x00000000000c8947 */ /* 0x000fea0003800000 */
[----:B------:R-:W0:Y:S02]  /*07b0*/  LDC.64 R6, c[0x0][0x588] ;  /* 0x00016200ff067b82 */ /* 0x000e240000000a00 */
[----:B0-----:R1:W5:Y:S01]  /*07c0*/  LDG.E R0, desc[UR12][R6.64] ;  /* 0x0000000c06007981 */ /* 0x001362000c1e1900 */
[----:B------:R-:W-:Y:S05]  /*07d0*/  BRA `(.L_x_6) ;  /* 0x0000000000047947 */ /* 0x000fea0003800000 */
.L_x_7:
[----:B------:R-:W2:Y:S02]  /*07e0*/  LDC R0, c[0x0][0x580] ;  /* 0x00016000ff007b82 */ /* 0x000ea40000000800 */
.L_x_6:
[----:B------:R-:W-:Y:S02]  /*07f0*/  ULDC.64 UR4, c[0x0][0x5a0] ;  /* 0x0001680000047ab9 */ /* 0x000fe40000000a00 */
[----:B------:R-:W-:-:S04]  /*0800*/  ISETP.NE.U32.AND P0, PT, RZ, UR4, PT ;  /* 0x00000004ff007c0c */ /* 0x000fc8000bf05070 */
[----:B------:R-:W-:-:S13]  /*0810*/  ISETP.NE.AND.EX P0, PT, RZ, UR5, PT, P0 ;  /* 0x00000005ff007c0c */ /* 0x000fda000bf05300 */
[----:B------:R-:W-:Y:S05]  /*0820*/  @!P0 BRA `(.L_x_8) ;  /* 0x00000000001c8947 */ /* 0x000fea0003800000 */
[----:B01----:R-:W0:Y:S02]  /*0830*/  LDC.64 R6, c[0x0][0x5a0] ;  /* 0x00016800ff067b82 */ /* 0x003e240000000a00 */
[----:B0-----:R-:W3:Y:S02]  /*0840*/  LDG.E.64 R6, desc[UR12][R6.64] ;  /* 0x0000000c06067981 */ /* 0x001ee4000c1e1b00 */
[----:B---3--:R-:W-:-:S04]  /*0850*/  ISETP.NE.U32.AND P0, PT, R6, RZ, PT ;  /* 0x000000ff0600720c */ /* 0x008fc80003f05070 */
[----:B------:R-:W-:-:S13]  /*0860*/  ISETP.NE.AND.EX P0, PT, R7, RZ, PT, P0 ;  /* 0x000000ff0700720c */ /* 0x000fda0003f05300 */
[----:B------:R-:W-:Y:S05]  /*0870*/  @!P0 BRA `(.L_x_8) ;  /* 0x0000000000088947 */ /* 0x000fea0003800000 */
[----:B------:R0:W5:Y:S01]  /*0880*/  LD.E R14, desc[UR12][R6.64] ;  /* 0x0000000c060e7980 */ /* 0x000162000c101900 */
[----:B------:R-:W-:Y:S05]  /*0890*/  BRA `(.L_x_9) ;  /* 0x0000000000207947 */ /* 0x000fea0003800000 */
.L_x_8:
[----:B------:R-:W-:Y:S02]  /*08a0*/  ULDC.64 UR4, c[0x0][0x590] ;  /* 0x0001640000047ab9 */ /* 0x000fe40000000a00 */
[----:B------:R-:W-:-:S04]  /*08b0*/  ISETP.NE.U32.AND P0, PT, RZ, UR4, PT ;  /* 0x00000004ff007c0c */ /* 0x000fc8000bf05070 */
[----:B------:R-:W-:-:S13]  /*08c0*/  ISETP.NE.AND.EX P0, PT, RZ, UR5, PT, P0 ;  /* 0x00000005ff007c0c */ /* 0x000fda000bf05300 */
[----:B------:R-:W-:Y:S05]  /*08d0*/  @!P0 BRA `(.L_x_10) ;  /* 0x00000000000c8947 */ /* 0x000fea0003800000 */
[----:B------:R-:W3:Y:S02]  /*08e0*/  LDC.64 R14, c[0x0][0x590] ;  /* 0x00016400ff0e7b82 */ /* 0x000ee40000000a00 */
[----:B---3--:R3:W5:Y:S01]  /*08f0*/  LDG.E R14, desc[UR12][R14.64] ;  /* 0x0000000c0e0e7981 */ /* 0x008762000c1e1900 */
[----:B------:R-:W-:Y:S05]  /*0900*/  BRA `(.L_x_9) ;  /* 0x0000000000047947 */ /* 0x000fea0003800000 */
.L_x_10:
[----:B------:R-:W4:Y:S02]  /*0910*/  LDC R14, c[0x0][0x584] ;  /* 0x00016100ff0e7b82 */ /* 0x000f240000000800 */
.L_x_9:
[----:B------:R-:W1:Y:S08]  /*0920*/  LDC R5, c[0x0][0x3c4] ;  /* 0x0000f100ff057b82 */ /* 0x000e700000000800 */
[----:B------:R-:W2:Y:S01]  /*0930*/  LDC.64 R18, c[0x0][0x3c8] ;  /* 0x0000f200ff127b82 */ /* 0x000ea20000000a00 */
[----:B-1----:R-:W-:-:S05]  /*0940*/  VIADD R5, R5, 0x3f ;  /* 0x0000003f05057836 */ /* 0x002fca0000000000 */
[----:B0-----:R-:W-:-:S04]  /*0950*/  SHF.R.S32.HI R6, RZ, 0x1f, R5 ;  /* 0x0000001fff067819 */ /* 0x001fc80000011405 */
[----:B------:R-:W-:-:S04]  /*0960*/  LEA.HI R6, R6, R5, RZ, 0x6 ;  /* 0x0000000506067211 */ /* 0x000fc800078f30ff */
[----:B------:R-:W-:-:S05]  /*0970*/  SHF.R.S32.HI R7, RZ, 0x6, R6 ;  /* 0x00000006ff077819 */ /* 0x000fca0000011406 */
[----:B--2---:R-:W-:-:S04]  /*0980*/  IMAD R6, R7, R18, RZ ;  /* 0x0000001207067224 */ /* 0x004fc800078e02ff */
[----:B------:R-:W-:Y:S01]  /*0990*/  IMAD R5, R6, R19, RZ ;  /* 0x0000001306057224 */ /* 0x000fe200078e02ff */
[----:B------:R-:W-:Y:S06]  /*09a0*/  @!P1 BRA `(.L_x_11) ;  /* 0x00000000000c9947 */ /* 0x000fec0003800000 */
[----:B------:R-:W-:Y:S01]  /*09b0*/  UCGABAR_WAIT ;  /* 0x0000000000007dc7 */ /* 0x000fe20008000000 */
[----:B------:R-:W-:Y:S01]  /*09c0*/  CCTL.IVALL ;  /* 0x00000000ff00798f */ /* 0x000fe20002000000 */
[----:B------:R-:W-:Y:S05]  /*09d0*/  BRA `(.L_x_12) ;  /* 0x0000000000047947 */ /* 0x000fea0003800000 */
.L_x_11:
[----:B------:R-:W-:Y:S06]  /*09e0*/  BAR.SYNC.DEFER_BLOCKING 0x0 ;  /* 0x0000000000007b1d */ /* 0x000fec0000010000 */
.L_x_12:
[----:B------:R-:W-:-:S13]  /*09f0*/  ISETP.NE.AND P0, PT, R9, RZ, PT ;  /* 0x000000ff0900720c */ /* 0x000fda0003f05270 */
[----:B------:R-:W-:Y:S05]  /*0a00*/  @!P0 BRA `(.L_x_13) ;  /* 0x0000005800dc8947 */ /* 0x000fea0003800000 */
[----:B------:R-:W-:-:S13]  /*0a10*/  ISETP.NE.AND P0, PT, R9, 0x1, PT ;  /* 0x000000010900780c */ /* 0x000fda0003f05270 */
[----:B------:R-:W-:Y:S05]  /*0a20*/  @P0 EXIT ;  /* 0x000000000000094d */ /* 0x000fea0003800000 */
[----:B------:R-:W-:Y:S01]  /*0a30*/  ISETP.GE.AND P0, PT, R5, 0x1, PT ;  /* 0x000000010500780c */ /* 0x000fe20003f06270 */
[----:B------:R-:W-:Y:S01]  /*0a40*/  UMOV UR4, URZ ;  /* 0x0000003f00047c82 */ /* 0x000fe20008000000 */
[----:B------:R-:W-:Y:S02]  /*0a50*/  CS2R R54, SRZ ;  /* 0x0000000000367805 */ /* 0x000fe4000001ff00 */
[----:B------:R-:W-:Y:S02]  /*0a60*/  CS2R R56, SRZ ;  /* 0x0000000000387805 */ /* 0x000fe4000001ff00 */
[----:B------:R-:W-:Y:S02]  /*0a70*/  CS2R R58, SRZ ;  /* 0x00000000003a7805 */ /* 0x000fe4000001ff00 */
[----:B------:R-:W-:Y:S02]  /*0a80*/  CS2R R60, SRZ ;  /* 0x00000000003c7805 */ /* 0x000fe4000001ff00 */
[----:B------:R-:W-:-:S02]  /*0a90*/  CS2R R62, SRZ ;  /* 0x00000000003e7805 */ /* 0x000fc4000001ff00 */
[----:B------:R-:W-:Y:S02]  /*0aa0*/  CS2R R64, SRZ ;  /* 0x0000000000407805 */ /* 0x000fe4000001ff00 */
        /* <DEDUP_REMOVED lines=25> */
[----:B------:R-:W-:Y:S01]  /*0c40*/  CS2R R52, SRZ ;  /* 0x0000000000347805 */ /* 0x000fe2000001ff00 */
[----:B------:R-:W-:Y:S06]  /*0c50*/  @!P0 BRA `(.L_x_14) ;  /* 0x0000000400808947 */ /* 0x000fec0003800000 */
[----:B------:R-:W-:-:S04]  /*0c60*/  LOP3.LUT R6, R3, 0x1, RZ, 0xfc, !PT ;  /* 0x0000000103067812 */ /* 0x000fc800078efcff */
[----:B------:R-:W-:-:S13]  /*0c70*/  ISETP.NE.AND P1, PT, R6, 0x3, PT ;  /* 0x000000030600780c */ /* 0x000fda0003f25270 */
[----:B------:R-:W-:Y:S05]  /*0c80*/  @!P1 BRA `(.L_x_15) ;  /* 0x0000000000049947 */ /* 0x000fea0003800000 */
[----:B------:R-:W-:Y:S01]  /*0c90*/  BPT.TRAP 0x1 ;  /* 0x000000040000795c */ /* 0x000fe20000300000 */
.L_x_15:
[----:B------:R-:W0:Y:S01]  /*0ca0*/  S2UR UR5, SR_CgaCtaId ;  /* 0x00000000000579c3 */ /* 0x000e220000008800 */
[----:B------:R-:W-:Y:S01]  /*0cb0*/  SHF.L.U32 R6, RZ, 0x1f, RZ ;  /* 0x0000001fff067819 */ /* 0x000fe200000006ff */
[----:B------:R-:W-:Y:S02]  /*0cc0*/  UMOV UR4, 0x400 ;  /* 0x0000040000047882 */ /* 0x000fe40000000000 */
[----:B0-----:R-:W-:-:S12]  /*0cd0*/  ULEA UR4, UR5, UR4, 0x18 ;  /* 0x0000000405047291 */ /* 0x001fd8000f8ec03f */
.L_x_16:
[----:B0-----:R-:W-:-:S04]  /*0ce0*/  IMAD.U32 R7, RZ, RZ, UR4 ;  /* 0x00000004ff077e24 */ /* 0x001fc8000f8e00ff */
[----:B------:R0:W1:Y:S03]  /*0cf0*/  SYNCS.PHASECHK.TRANS64.TRYWAIT P1, [R7+URZ+0x30000], R6 ;  /* 0x03000006070075a7 */ /* 0x000066000802017f */
[----:B-1----:R-:W-:Y:S05]  /*0d00*/  @!P1 NANOSLEEP.SYNCS 0x989680 ;  /* 0x009896800000995d */ /* 0x002fea0003900000 */
[----:B------:R-:W1:Y:S02]  /*0d10*/  @!P1 SYNCS.PHASECHK.TRANS64 P1, [R7+URZ+0x30000], R6 ;  /* 0x03000006070095a7 */ /* 0x000e64000802007f */
[----:B-1----:R-:W-:Y:S05]  /*0d20*/  @!P1 BRA `(.L_x_16) ;  /* 0xfffffffc00ec9947 */ /* 0x002fea000383ffff */
[----:B------:R-:W-:Y:S01]  /*0d30*/  UIADD3 UR5, UR4, 0x20000, URZ ;  /* 0x0002000004057890 */ /* 0x000fe2000fffe03f */
[----:B------:R-:W-:Y:S01]  /*0d40*/  WARPGROUP.ARRIVE ;  /* 0x00000000000079c5 */ /* 0x000fe20000000000 */
[----:B------:R-:W-:Y:S02]  /*0d50*/  USHF.R.U32.HI UR4, URZ, 0x4, UR4 ;  /* 0x000000043f047899 */ /* 0x000fe40008011604 */
[----:B------:R-:W-:Y:S02]  /*0d60*/  USHF.R.U32.HI UR5, URZ, 0x4, UR5 ;  /* 0x000000043f057899 */ /* 0x000fe40008011605 */
[----:B------:R-:W-:Y:S02]  /*0d70*/  ULOP3.LUT UR4, UR4, 0x3fff, URZ, 0xc0, !UPT ;  /* 0x00003fff04047892 */ /* 0x000fe4000f8ec03f */
[----:B------:R-:W-:Y:S02]  /*0d80*/  ULOP3.LUT UR5, UR5, 0x3fff, URZ, 0xc0, !UPT ;  /* 0x00003fff05057892 */ /* 0x000fe4000f8ec03f */
[----:B------:R-:W-:-:S02]  /*0d90*/  ULOP3.LUT UR6, UR4, 0x10000, URZ, 0xfc, !UPT ;  /* 0x0001000004067892 */ /* 0x000fc4000f8efc3f */
[----:B------:R-:W-:Y:S02]  /*0da0*/  ULOP3.LUT UR4, UR5, 0x10000, URZ, 0xfc, !UPT ;  /* 0x0001000005047892 */ /* 0x000fe4000f8efc3f */
[----:B------:R-:W-:Y:S01]  /*0db0*/  UIADD3 UR5, UR6, 0x400, URZ ;  /* 0x0000040006057890 */ /* 0x000fe2000fffe03f */
[----:B------:R-:W-:Y:S02]  /*0dc0*/  UMOV UR9, 0x40000080 ;  /* 0x4000008000097882 */ /* 0x000fe40000000000 */
[----:B------:R-:W-:Y:S01]  /*0dd0*/  UMOV UR8, UR6 ;  /* 0x0000000600087c82 */ /* 0x000fe20008000000 */
[----:B------:R-:W-:Y:S01]  /*0de0*/  UMOV UR11, 0x40000080 ;  /* 0x40000080000b7882 */ /* 0x000fe20000000000 */
[----:B------:R-:W-:Y:S01]  /*0df0*/  UMOV UR10, UR4 ;  /* 0x00000004000a7c82 */ /* 0x000fe20008000000 */
[----:B------:R-:W-:Y:S01]  /*0e00*/  UIADD3 UR7, UR6, 0x46, URZ ;  /* 0x0000004606077890 */ /* 0x000fe2000fffe03f */
[----:B------:R-:W-:Y:S01]  /*0e10*/  HGMMA.64x64x8.F32.TF32 R56, gdesc[UR8], RZ, !UPT ;  /* 0x04e00000083879f0 */ /* 0x000fe2000c7028ff */
[----:B------:R-:W-:Y:S01]  /*0e20*/  UMOV UR8, UR5 ;  /* 0x0000000500087c82 */ /* 0x000fe20008000000 */
[----:B------:R-:W-:Y:S01]  /*0e30*/  UMOV UR9, 0x40000080 ;  /* 0x4000008000097882 */ /* 0x000fe20000000000 */
[----:B------:R-:W-:Y:S01]  /*0e40*/  UIADD3 UR5, UR6, 0x402, URZ ;  /* 0x0000040206057890 */ /* 0x000fe2000fffe03f */
[----:B------:R-:W-:Y:S01]  /*0e50*/  HGMMA.64x64x8.F32.TF32 R24, gdesc[UR8], RZ, !UPT ;  /* 0x04e00000081879f0 */ /* 0x000fe2000c7028ff */
[----:B------:R-:W-:-:S02]  /*0e60*/  UIADD3 UR8, UR6, 0x2, URZ ;  /* 0x0000000206087890 */ /* 0x000fc4000fffe03f */
[----:B------:R-:W-:Y:S01]  /*0e70*/  UIADD3 UR10, UR4, 0x2, URZ ;  /* 0x00000002040a7890 */ /* 0x000fe2000fffe03f */
[----:B------:R-:W-:Y:S01]  /*0e80*/  UMOV UR9, 0x40000080 ;  /* 0x4000008000097882 */ /* 0x000fe20000000000 */
[----:B------:R-:W-:-:S07]  /*0e90*/  UMOV UR11, 0x40000080 ;  /* 0x40000080000b7882 */ /* 0x000fce0000000000 */
[----:B------:R-:W-:Y:S01]  /*0ea0*/  HGMMA.64x64x8.F32.TF32 R56, gdesc[UR8], R56 ;  /* 0x04e00000083879f0 */ /* 0x000fe20008702838 */
[----:B------:R-:W-:Y:S01]  /*0eb0*/  UMOV UR8, UR5 ;  /* 0x0000000500087c82 */ /* 0x000fe20008000000 */
[----:B------:R-:W-:Y:S01]  /*0ec0*/  UMOV UR9, 0x40000080 ;  /* 0x4000008000097882 */ /* 0x000fe20000000000 */
[----:B------:R-:W-:Y:S01]  /*0ed0*/  UIADD3 UR5, UR6, 0x404, URZ ;  /* 0x0000040406057890 */ /* 0x000fe2000fffe03f */
[----:B------:R-:W-:Y:S01]  /*0ee0*/  HGMMA.64x64x8.F32.TF32 R24, gdesc[UR8], R24 ;  /* 0x04e00000081879f0 */ /* 0x000fe20008702818 */
[----:B------:R-:W-:Y:S02]  /*0ef0*/  UIADD3 UR8, UR6, 0x4, URZ ;  /* 0x0000000406087890 */ /* 0x000fe4000fffe03f */
        /* <DEDUP_REMOVED lines=42> */
[----:B------:R-:W-:Y:S01]  /*11a0*/  UMOV UR5, 0x40000080 ;  /* 0x4000008000057882 */ /* 0x000fe20000000000 */
[----:B------:R-:W-:Y:S01]  /*11b0*/  HGMMA.64x64x8.F32.TF32 R24, gdesc[UR8], R24 ;  /* 0x04e00000081879f0 */ /* 0x000fe20008702818 */
[----:B------:R-:W-:Y:S02]  /*11c0*/  UIADD3 UR8, UR4, 0x46, URZ ;  /* 0x0000004604087890 */ /* 0x000fe4000fffe03f */
[----:B------:R-:W-:Y:S01]  /*11d0*/  UIADD3 UR9, UR6, 0x446, URZ ;  /* 0x0000044606097890 */ /* 0x000fe2000fffe03f */
[----:B------:R-:W-:Y:S01]  /*11e0*/  UMOV UR4, UR7 ;  /* 0x0000000700047c82 */ /* 0x000fe20008000000 */
[----:B------:R-:W-:-:S03]  /*11f0*/  UMOV UR7, 0x40000080 ;  /* 0x4000008000077882 */ /* 0x000fc60000000000 */
[----:B------:R-:W-:Y:S02]  /*1200*/  UMOV UR6, UR8 ;  /* 0x0000000800067c82 */ /* 0x000fe40008000000 */
[----:B------:R-:W-:Y:S01]  /*1210*/  HGMMA.64x64x8.F32.TF32 R56, gdesc[UR4], R56 ;  /* 0x04e00000043879f0 */ /* 0x000fe20008702838 */
[----:B------:R-:W-:Y:S01]  /*1220*/  UMOV UR4, UR9 ;  /* 0x0000000900047c82 */ /* 0x000fe20008000000 */
[----:B------:R-:W-:Y:S02]  /*1230*/  UMOV UR5, 0x40000080 ;  /* 0x4000008000057882 */ /* 0x000fe40000000000 */
[----:B------:R-:W-:Y:S01]  /*1240*/  HGMMA.64x64x8.F32.TF32 R24, gdesc[UR4], R24, gsb0 ;  /* 0x04e00000041879f0 */ /* 0x000fe20008002818 */
[----:B------:R-:W-:-:S05]  /*1250*/  UMOV UR4, 0x1 ;  /* 0x0000000100047882 */ /* 0x000fca0000000000 */
.L_x_14:
[----:B0-----:R-:W-:-:S05]  /*1260*/  VIMNMX R6, R5, 0x1, PT ;  /* 0x0000000105067848 */ /* 0x001fca0003fe0100 */
[----:B------:R-:W-:-:S05]  /*1270*/  IMAD.IADD R6, R5, 0x1, -R6 ;  /* 0x0000000105067824 */ /* 0x000fca00078e0a06 */
[----:B------:R-:W-:-:S13]  /*1280*/  ISETP.GE.AND P1, PT, R6, 0x1, PT ;  /* 0x000000010600780c */ /* 0x000fda0003f26270 */
[----:B------:R-:W-:Y:S05]  /*1290*/  @!P1 BRA `(.L_x_17) ;  /* 0x0000000400ec9947 */ /* 0x000fea0003800000 */
[----:B------:R-:W0:Y:S01]  /*12a0*/  S2UR UR6, SR_CgaCtaId ;  /* 0x00000000000679c3 */ /* 0x000e220000008800 */
[----:B------:R-:W-:Y:S01]  /*12b0*/  UMOV UR5, 0x400 ;  /* 0x0000040000057882 */ /* 0x000fe20000000000 */
[----:B------:R-:W-:Y:S01]  /*12c0*/  LOP3.LUT R11, R3, 0x1, RZ, 0xfc, !PT ;  /* 0x00000001030b7812 */ /* 0x000fe200078efcff */
[----:B------:R-:W-:Y:S01]  /*12d0*/  IMAD.MOV.U32 R10, RZ, RZ, RZ ;  /* 0x000000ffff0a7224 */ /* 0x000fe200078e00ff */
[----:B------:R-:W-:Y:S01]  /*12e0*/  UISETP.NE.U32.AND UP0, UPT, UR4, URZ, UPT ;  /* 0x0000003f0400728c */ /* 0x000fe2000bf05070 */
[----:B------:R-:W-:Y:S02]  /*12f0*/  IMAD.MOV.U32 R5, RZ, RZ, R6 ;  /* 0x000000ffff057224 */ /* 0x000fe400078e0006 */
[----:B------:R-:W-:Y:S01]  /*1300*/  IMAD.MOV.U32 R7, RZ, RZ, RZ ;  /* 0x000000ffff077224 */ /* 0x000fe200078e00ff */
[----:B0-----:R-:W-:-:S04]  /*1310*/  ULEA UR5, UR6, UR5, 0x18 ;  /* 0x0000000506057291 */ /* 0x001fc8000f8ec03f */
[----:B------:R-:W-:Y:S02]  /*1320*/  UIADD3 UR7, UR5, 0x20000, URZ ;  /* 0x0002000005077890 */ /* 0x000fe4000fffe03f */
[----:B------:R-:W-:Y:S02]  /*1330*/  USHF.R.U32.HI UR6, URZ, 0x4, UR5 ;  /* 0x000000043f067899 */ /* 0x000fe40008011605 */
[----:B------:R-:W-:Y:S02]  /*1340*/  USHF.R.U32.HI UR7, URZ, 0x4, UR7 ;  /* 0x000000043f077899 */ /* 0x000fe40008011607 */
[----:B------:R-:W-:Y:S02]  /*1350*/  ULOP3.LUT UR6, UR6, 0x3fff, URZ, 0xc0, !UPT ;  /* 0x00003fff06067892 */ /* 0x000fe4000f8ec03f */
[----:B------:R-:W-:Y:S02]  /*1360*/  ULOP3.LUT UR7, UR7, 0x3fff, URZ, 0xc0, !UPT ;  /* 0x00003fff07077892 */ /* 0x000fe4000f8ec03f */
[----:B------:R-:W-:-:S02]  /*1370*/  ULOP3.LUT UR6, UR6, 0x10000, URZ, 0xfc, !UPT ;  /* 0x0001000006067892 */ /* 0x000fc4000f8efc3f */
[----:B------:R-:W-:-:S12]  /*1380*/  ULOP3.LUT UR7, UR7, 0x10000, URZ, 0xfc, !UPT ;  /* 0x0001000007077892 */ /* 0x000fd8000f8efc3f */
.L_x_22:
[----:B------:R-:W-:-:S13]  /*1390*/  ISETP.NE.AND P2, PT, R11, 0x3, PT ;  /* 0x000000030b00780c */ /* 0x000fda0003f45270 */
[----:B------:R-:W-:Y:S05]  /*13a0*/  @!P2 BRA `(.L_x_18) ;  /* 0x000000000004a947 */ /* 0x000fea0003800000 */
[----:B------:R-:W-:Y:S01]  /*13b0*/  BPT.TRAP 0x1 ;  /* 0x000000040000795c */ /* 0x000fe20000300000 */
.L_x_18:
[----:B------:R-:W-:Y:S01]  /*13c0*/  SHF.L.U32 R8, R10, 0x1f, RZ ;  /* 0x0000001f0a087819 */ /* 0x000fe200000006ff */
[----:B------:R-:W-:-:S12]  /*13d0*/  ULEA UR8, UR4, UR5, 0x3 ;  /* 0x0000000504087291 */ /* 0x000fd8000f8e183f */
.L_x_19:
[----:B0-----:R-:W-:-:S04]  /*13e0*/  IMAD.U32 R9, RZ, RZ, UR8 ;  /* 0x00000008ff097e24 */ /* 0x001fc8000f8e00ff */
[----:B------:R0:W1:Y:S03]  /*13f0*/  SYNCS.PHASECHK.TRANS64.TRYWAIT P1, [R9+URZ+0x30000], R8 ;  /* 0x03000008090075a7 */ /* 0x000066000802017f */
[----:B-1----:R-:W-:Y:S05]  /*1400*/  @!P1 NANOSLEEP.SYNCS 0x989680 ;  /* 0x009896800000995d */ /* 0x002fea0003900000 */
[----:B------:R-:W1:Y:S02]  /*1410*/  @!P1 SYNCS.PHASECHK.TRANS64 P1, [R9+URZ+0x30000], R8 ;  /* 0x03000008090095a7 */ /* 0x000e64000802007f */
[----:B-1----:R-:W-:Y:S05]  /*1420*/  @!P1 BRA `(.L_x_19) ;  /* 0xfffffffc00ec9947 */ /* 0x002fea000383ffff */
[----:B------:R-:W-:Y:S01]  /*1430*/  ULEA UR8, UR4, UR6, 0xb ;  /* 0x0000000604087291 */ /* 0x000fe2000f8e583f */
[----:B------:R-:W-:Y:S01]  /*1440*/  WARPGROUP.ARRIVE ;  /* 0x00000000000079c5 */ /* 0x000fe20000000000 */
[----:B------:R-:W-:Y:S02]  /*1450*/  ULEA UR10, UR4, UR7, 0xa ;  /* 0x00000007040a7291 */ /* 0x000fe4000f8e503f */
[----:B------:R-:W-:Y:S01]  /*1460*/  UIADD3 UR16, UR8, 0x400, URZ ;  /* 0x0000040008107890 */ /* 0x000fe2000fffe03f */
[----:B------:R-:W-:Y:S01]  /*1470*/  UMOV UR11, 0x40000080 ;  /* 0x40000080000b7882 */ /* 0x000fe20000000000 */
[----:B------:R-:W-:Y:S01]  /*1480*/  UMOV UR9, 0x40000080 ;  /* 0x4000008000097882 */ /* 0x000fe20000000000 */
[----:B------:R-:W-:Y:S02]  /*1490*/  UMOV UR19, UR11 ;  /* 0x0000000b00137c82 */ /* 0x000fe40008000000 */
[----:B------:R-:W-:Y:S01]  /*14a0*/  UMOV UR18, UR10 ;  /* 0x0000000a00127c82 */ /* 0x000fe20008000000 */
[----:B------:R-:W-:Y:S01]  /*14b0*/  UMOV UR17, 0x40000080 ;  /* 0x4000008000117882 */ /* 0x000fe20000000000 */
[----:B------:R-:W-:Y:S01]  /*14c0*/  HGMMA.64x64x8.F32.TF32 R56, gdesc[UR8], R56, UP0 ;  /* 0x04e00000083879f0 */ /* 0x000fe2000bf02838 */
[----:B------:R-:W-:-:S02]  /*14d0*/  UIADD3 UR9, UR8, 0x402, URZ ;  /* 0x0000040208097890 */ /* 0x000fc4000fffe03f */
[----:B------:R-:W-:Y:S01]  /*14e0*/  UIADD3 UR14, UR8, 0x46, URZ ;  /* 0x00000046080e7890 */ /* 0x000fe2000fffe03f */
[----:B------:R-:W-:Y:S01]  /*14f0*/  HGMMA.64x64x8.F32.TF32 R24, gdesc[UR16], R24, UP0 ;  /* 0x04e00000101879f0 */ /* 0x000fe2000bf02818 */
[----:B------:R-:W-:Y:S02]  /*1500*/  UIADD3 UR18, UR10, 0x2, URZ ;  /* 0x000000020a127890 */ /* 0x000fe4000fffe03f */
[----:B------:R-:W-:Y:S01]  /*1510*/  UIADD3 UR16, UR8, 0x2, URZ ;  /* 0x0000000208107890 */ /* 0x000fe2000fffe03f */
[----:B------:R-:W-:Y:S01]  /*1520*/  UMOV UR19, 0x40000080 ;  /* 0x4000008000137882 */ /* 0x000fe20000000000 */
[----:B------:R-:W-:Y:S01]  /*1530*/  UMOV UR17, 0x40000080 ;  /* 0x4000008000117882 */ /* 0x000fe20000000000 */
[----:B------:R-:W-:Y:S01]  /*1540*/  UIADD3 UR15, UR8, 0x446, URZ ;  /* 0x00000446080f7890 */ /* 0x000fe2000fffe03f */
[----:B------:R-:W-:-:S05]  /*1550*/  UMOV UR11, 0x40000080 ;  /* 0x40000080000b7882 */ /* 0x000fca0000000000 */
        /* <DEDUP_REMOVED lines=44> */
[----:B------:R-:W-:Y:S01]  /*1820*/  UMOV UR17, 0x40000080 ;  /* 0x4000008000117882 */ /* 0x000fe20000000000 */
[----:B------:R-:W-:Y:S01]  /*1830*/  UIADD3 UR10, UR10, 0x46, URZ ;  /* 0x000000460a0a7890 */ /* 0x000fe2000fffe03f */
[----:B------:R-:W-:-:S05]  /*1840*/  UMOV UR8, UR14 ;  /* 0x0000000e00087c82 */ /* 0x000fca0008000000 */
[----:B------:R-:W-:Y:S01]  /*1850*/  HGMMA.64x64x8.F32.TF32 R56, gdesc[UR16], R56 ;  /* 0x04e00000103879f0 */ /* 0x000fe20008702838 */
[----:B------:R-:W-:Y:S01]  /*1860*/  UMOV UR16, UR9 ;  /* 0x0000000900107c82 */ /* 0x000fe20008000000 */
[----:B------:R-:W-:Y:S01]  /*1870*/  UMOV UR17, 0x40000080 ;  /* 0x4000008000117882 */ /* 0x000fe20000000000 */
[----:B------:R-:W-:Y:S01]  /*1880*/  UMOV UR9, 0x40000080 ;  /* 0x4000008000097882 */ /* 0x000fe20000000000 */
[----:B------:R-:W-:Y:S04]  /*1890*/  HGMMA.64x64x8.F32.TF32 R24, gdesc[UR16], R24 ;  /* 0x04e00000101879f0 */ /* 0x000fe80008702818 */
[----:B------:R-:W-:Y:S01]  /*18a0*/  HGMMA.64x64x8.F32.TF32 R56, gdesc[UR8], R56 ;  /* 0x04e00000083879f0 */ /* 0x000fe20008702838 */
[----:B------:R-:W-:Y:S01]  /*18b0*/  UMOV UR8, UR15 ;  /* 0x0000000f00087c82 */ /* 0x000fe20008000000 */
[----:B------:R-:W-:-:S02]  /*18c0*/  UMOV UR9, 0x40000080 ;  /* 0x4000008000097882 */ /* 0x000fc40000000000 */
[----:B------:R-:W-:Y:S03]  /*18d0*/  HGMMA.64x64x8.F32.TF32 R24, gdesc[UR8], R24, gsb0 ;  /* 0x04e00000081879f0 */ /* 0x000fe60008002818 */
[----:B------:R-:W-:Y:S02]  /*18e0*/  WARPGROUP.DEPBAR.LE gsb0, 0x1 ;  /* 0x00008000000079c5 */ /* 0x000fe40000010100 */
[----:B------:R-:W-:Y:S05]  /*18f0*/  @!P2 BRA `(.L_x_20) ;  /* 0x000000000004a947 */ /* 0x000fea0003800000 */
[----:B------:R-:W-:Y:S01]  /*1900*/  BPT.TRAP 0x1 ;  /* 0x000000040000795c */ /* 0x000fe20000300000 */
.L_x_20:
[----:B------:R-:W-:-:S13]  /*1910*/  ISETP.NE.AND P1, PT, R4, RZ, PT ;  /* 0x000000ff0400720c */ /* 0x000fda0003f25270 */
[----:B0-----:R-:W-:-:S05]  /*1920*/  @P1 LEA R8, R7, UR5, 0x3 ;  /* 0x0000000507081c11 */ /* 0x001fca000f8e18ff */
[----:B------:R-:W-:-:S05]  /*1930*/  @P1 VIADD R9, R8, 0x30020 ;  /* 0x0003002008091836 */ /* 0x000fca0000000000 */
[----:B------:R-:W-:-:S04]  /*1940*/  @P1 PRMT R9, R2, 0x654, R9 ;  /* 0x0000065402091816 */ /* 0x000fc80000000009 */
[----:B------:R0:W-:Y:S01]  /*1950*/  @P1 SYNCS.ARRIVE.TRANS64.RED.A1T0 RZ, [R9+URZ], RZ ;  /* 0x000000ff09ff19a7 */ /* 0x0001e2000810043f */
[----:B------:R-:W-:-:S13]  /*1960*/  ISETP.GT.U32.AND P1, PT, R3, 0x1, PT ;  /* 0x000000010300780c */ /* 0x000fda0003f24070 */
[----:B0-----:R-:W-:Y:S05]  /*1970*/  @P1 BRA `(.L_x_21) ;  /* 0x0000000000041947 */ /* 0x001fea0003800000 */
[----:B------:R-:W-:Y:S01]  /*1980*/  BPT.TRAP 0x1 ;  /* 0x000000040000795c */ /* 0x000fe20000300000 */
.L_x_21:
[----:B------:R-:W-:Y:S01]  /*1990*/  UIADD3 UR4, UR4, 0x1, URZ ;  /* 0x0000000104047890 */ /* 0x000fe2000fffe03f */
[----:B------:R-:W-:Y:S01]  /*19a0*/  ISETP.GT.AND P2, PT, R5, 0x1, PT ;  /* 0x000000010500780c */ /* 0x000fe20003f44270 */
[----:B------:R-:W-:Y:S02]  /*19b0*/  VIADD R7, R7, 0x1 ;  /* 0x0000000107077836 */ /* 0x000fe40000000000 */
[----:B------:R-:W-:Y:S01]  /*19c0*/  UISETP.NE.AND UP0, UPT, UR4, 0x4, UPT ;  /* 0x000000040400788c */ /* 0x000fe2000bf05270 */
[----:B------:R-:W-:Y:S02]  /*19d0*/  VIADD R5, R5, 0xffffffff ;  /* 0xffffffff05057836 */ /* 0x000fe40000000000 */
[C---:B------:R-:W-:Y:S01]  /*19e0*/  ISETP.NE.AND P1, PT, R7.reuse, 0x4, PT ;  /* 0x000000040700780c */ /* 0x040fe20003f25270 */
[----:B------:R-:W-:Y:S02]  /*19f0*/  USEL UR8, URZ, 0x1, UP0 ;  /* 0x000000013f087887 */ /* 0x000fe40008000000 */
[----:B------:R-:W-:Y:S01]  /*1a00*/  USEL UR4, UR4, URZ, UP0 ;  /* 0x0000003f04047287 */ /* 0x000fe20008000000 */
[----:B------:R-:W-:Y:S01]  /*1a10*/  SEL R7, R7, RZ, P1 ;  /* 0x000000ff07077207 */ /* 0x000fe20000800000 */
[----:B------:R-:W-:-:S02]  /*1a20*/  UPLOP3.LUT UP0, UPT, UPT, UPT, UPT, 0x80, 0x0 ;  /* 0x000000000000789c */ /* 0x000fc40003f0f070 */
[----:B------:R-:W-:Y:S01]  /*1a30*/  LOP3.LUT R10, R10, UR8, RZ, 0x3c, !PT ;  /* 0x000000080a0a7c12 */ /* 0x000fe2000f8e3cff */
[----:B------:R-:W-:Y:S08]  /*1a40*/  @P2 BRA `(.L_x_22) ;  /* 0xfffffff800502947 */ /* 0x000ff0000383ffff */
.L_x_17:
[----:B------:R-:W-:Y:S02]  /*1a50*/  WARPGROUP.DEPBAR.LE gsb0, 0x0 ;  /* 0x00008000000079c5 */ /* 0x000fe40000010000 */
[----:B------:R-:W-:Y:S05]  /*1a60*/  @!P0 BRA `(.L_x_23) ;  /* 0x0000000000408947 */ /* 0x000fea0003800000 */
[----:B------:R-:W-:-:S04]  /*1a70*/  LOP3.LUT R5, R3, 0x1, RZ, 0xfc, !PT ;  /* 0x0000000103057812 */ /* 0x000fc800078efcff */
[----:B------:R-:W-:-:S13]  /*1a80*/  ISETP.NE.AND P0, PT, R5, 0x3, PT ;  /* 0x000000030500780c */ /* 0x000fda0003f05270 */
[----:B------:R-:W-:Y:S05]  /*1a90*/  @!P0 BRA `(.L_x_24) ;  /* 0x0000000000048947 */ /* 0x000fea0003800000 */
[----:B------:R-:W-:Y:S01]  /*1aa0*/  BPT.TRAP 0x1 ;  /* 0x000000040000795c */ /* 0x000fe20000300000 */
.L_x_24:
[----:B------:R-:W-:-:S13]  /*1ab0*/  ISETP.NE.AND P0, PT, R4, RZ, PT ;  /* 0x000000ff0400720c */ /* 0x000fda0003f05270 */
[----:B------:R-:W0:Y:S01]  /*1ac0*/  @P0 S2R R5, SR_CgaCtaId ;  /* 0x0000000000050919 */ /* 0x000e220000008800 */
[----:B------:R-:W-:Y:S01]  /*1ad0*/  @P0 IMAD.SHL.U32 R6, R6, 0x8, RZ ;  /* 0x0000000806060824 */ /* 0x000fe200078e00ff */
[----:B------:R-:W-:-:S04]  /*1ae0*/  @P0 MOV R4, 0x400 ;  /* 0x0000040000040802 */ /* 0x000fc80000000f00 */
[----:B------:R-:W-:Y:S02]  /*1af0*/  @P0 LOP3.LUT R6, R6, 0x18, RZ, 0xc0, !PT ;  /* 0x0000001806060812 */ /* 0x000fe400078ec0ff */
[----:B0-----:R-:W-:-:S04]  /*1b00*/  @P0 LEA R5, R5, R4, 0x18 ;  /* 0x0000000405050211 */ /* 0x001fc800078ec0ff */
[----:B------:R-:W-:-:S04]  /*1b10*/  @P0 IADD3 R5, R5, 0x30020, R6 ;  /* 0x0003002005050810 */ /* 0x000fc80007ffe006 */
[----:B------:R-:W-:-:S04]  /*1b20*/  @P0 PRMT R5, R2, 0x654, R5 ;  /* 0x0000065402050816 */ /* 0x000fc80000000005 */
[----:B------:R0:W-:Y:S01]  /*1b30*/  @P0 SYNCS.ARRIVE.TRANS64.RED.A1T0 RZ, [R5+URZ], RZ ;  /* 0x000000ff05ff09a7 */ /* 0x0001e2000810043f */
[----:B------:R-:W-:-:S13]  /*1b40*/  ISETP.GT.U32.AND P0, PT, R3, 0x1, PT ;  /* 0x000000010300780c */ /* 0x000fda0003f04070 */
[----:B0-----:R-:W-:Y:S05]  /*1b50*/  @P0 BRA `(.L_x_23) ;  /* 0x0000000000040947 */ /* 0x001fea0003800000 */
[----:B------:R-:W-:Y:S01]  /*1b60*/  BPT.TRAP 0x1 ;  /* 0x000000040000795c */ /* 0x000fe20000300000 */
.L_x_23:
[----:B------:R-:W0:Y:S01]  /*1b70*/  S2R R2, SR_TID.X ;  /* 0x0000000000027919 */ /* 0x000e220000002100 */
[----:B------:R-:W-:Y:S01]  /*1b80*/  ULDC.64 UR4, c[0x0][0x280] ;  /* 0x0000a00000047ab9 */ /* 0x000fe20000000a00 */
[----:B------:R-:W1:Y:S01]  /*1b90*/  S2R R5, SR_CTAID.Y ;  /* 0x0000000000057919 */ /* 0x000e620000002600 */
[----:B------:R-:W2:Y:S01]  /*1ba0*/  S2R R11, SR_CTAID.X ;  /* 0x00000000000b7919 */ /* 0x000ea20000002500 */
[----:B0-----:R-:W-:-:S04]  /*1bb0*/  SHF.R.S32.HI R3, RZ, 0x1f, R2 ;  /* 0x0000001fff037819 */ /* 0x001fc80000011402 */
[----:B------:R-:W-:Y:S01]  /*1bc0*/  LEA.HI R3, R3, R2, RZ, 0x7 ;  /* 0x0000000203037211 */ /* 0x000fe200078f38ff */
[----:B-1----:R-:W-:-:S03]  /*1bd0*/  IMAD.SHL.U32 R5, R5, 0x40, RZ ;  /* 0x0000004005057824 */ /* 0x002fc600078e00ff */
[----:B------:R-:W-:Y:S01]  /*1be0*/  LOP3.LUT R3, R3, 0xffffff80, RZ, 0xc0, !PT ;  /* 0xffffff8003037812 */ /* 0x000fe200078ec0ff */
[----:B--2---:R-:W-:Y:S01]  /*1bf0*/  IMAD.SHL.U32 R4, R11, 0x80, RZ ;  /* 0x000000800b047824 */ /* 0x004fe200078e00ff */
[----:B------:R-:W-:-:S03]  /*1c00*/  ISETP.GE.AND P0, PT, R5, UR5, PT ;  /* 0x0000000505007c0c */ /* 0x000fc6000bf06270 */
[----:B------:R-:W-:Y:S01]  /*1c10*/  IMAD.IADD R9, R2, 0x1, -R3 ;  /* 0x0000000102097824 */ /* 0x000fe200078e0a03 */
[----:B------:R-:W-:-:S04]  /*1c20*/  ISETP.GE.OR P0, PT, R4, UR4, P0 ;  /* 0x0000000404007c0c */ /* 0x000fc80008706670 */
[----:B------:R-:W-:-:S04]  /*1c30*/  SHF.R.S32.HI R8, RZ, 0x1f, R9 ;  /* 0x0000001fff087819 */ /* 0x000fc80000011409 */
[----:B------:R-:W-:-:S04]  /*1c40*/  LEA.HI R2, R8, R9, RZ, 0x2 ;  /* 0x0000000908027211 */ /* 0x000fc800078f10ff */
[--C-:B------:R-:W-:Y:S02]  /*1c50*/  SHF.R.S32.HI R16, RZ, 0x2, R2.reuse ;  /* 0x00000002ff107819 */ /* 0x100fe40000011402 */
[----:B------:R-:W-:-:S04]  /*1c60*/  SHF.R.S32.HI R3, RZ, 0x1f, R2 ;  /* 0x0000001fff037819 */ /* 0x000fc80000011402 */
[----:B------:R-:W-:-:S04]  /*1c70*/  LEA.HI R3, R3, R16, RZ, 0x3 ;  /* 0x0000001003037211 */ /* 0x000fc800078f18ff */
[----:B------:R-:W-:Y:S01]  /*1c80*/  LOP3.LUT R3, R3, 0xfffffff8, RZ, 0xc0, !PT ;  /* 0xfffffff803037812 */ /* 0x000fe200078ec0ff */
[----:B------:R-:W-:Y:S06]  /*1c90*/  @P0 EXIT ;  /* 0x000000000000094d */ /* 0x000fec0003800000 */
[----:B------:R-:W0:Y:S01]  /*1ca0*/  LDC.64 R6, c[0x0][0x5d0] ;  /* 0x00017400ff067b82 */ /* 0x000e220000000a00 */
[----:B------:R-:W-:Y:S01]  /*1cb0*/  LOP3.LUT R2, R2, 0x7ffffffc, RZ, 0xc0, !PT ;  /* 0x7ffffffc02027812 */ /* 0x000fe200078ec0ff */
[----:B------:R-:W-:Y:S01]  /*1cc0*/  IMAD.IADD R16, R16, 0x1, -R3 ;  /* 0x0000000110107824 */ /* 0x000fe200078e0a03 */
[----:B------:R-:W-:Y:S02]  /*1cd0*/  LEA.HI R3, R8, R9, RZ, 0x5 ;  /* 0x0000000908037211 */ /* 0x000fe400078f28ff */
[----:B----45:R-:W-:Y:S01]  /*1ce0*/  FSETP.NEU.AND P1, PT, R14, RZ, PT ;  /* 0x000000ff0e00720b */ /* 0x030fe20003f2d000 */
[----:B------:R-:W-:Y:S01]  /*1cf0*/  IMAD.IADD R2, R9, 0x1, -R2 ;  /* 0x0000000109027824 */ /* 0x000fe200078e0a02 */
[----:B------:R-:W-:Y:S02]  /*1d00*/  SHF.R.S32.HI R17, RZ, 0x1f, R16 ;  /* 0x0000001fff117819 */ /* 0x000fe40000011410 */
[----:B------:R-:W-:Y:S01]  /*1d10*/  SHF.R.S32.HI R9, RZ, 0x5, R3 ;  /* 0x00000005ff097819 */ /* 0x000fe20000011403 */
[----:B------:R-:W-:-:S02]  /*1d20*/  IMAD.SHL.U32 R8, R2, 0x2, RZ ;  /* 0x0000000202087824 */ /* 0x000fc400078e00ff */
[----:B------:R-:W-:-:S03]  /*1d30*/  IMAD.WIDE R2, R11, 0x80, R16 ;  /* 0x000000800b027825 */ /* 0x000fc600078e0210 */
[----:B------:R-:W-:Y:S01]  /*1d40*/  SHF.R.S32.HI R10, RZ, 0x1f, R8 ;  /* 0x0000001fff0a7819 */ /* 0x000fe20000011408 */
[----:B------:R-:W-:Y:S01]  /*1d50*/  IMAD R11, R9, -0x10, -R4 ;  /* 0xfffffff0090b7824 */ /* 0x000fe200078e0a04 */
[----:B------:R-:W-:Y:S01]  /*1d60*/  IADD3 R4, P0, R5, R8, RZ ;  /* 0x0000000805047210 */ /* 0x000fe20007f1e0ff */
[----:B------:R-:W-:Y:S01]  /*1d70*/  IMAD.WIDE R2, R9, 0x10, R2 ;  /* 0x0000001009027825 */ /* 0x000fe200078e0202 */
[----:B---3--:R-:W-:Y:S02]  /*1d80*/  IADD3 R15, -R8, UR5, -R5 ;  /* 0x00000005080f7c10 */ /* 0x008fe4000fffe905 */
[----:B------:R-:W-:Y:S02]  /*1d90*/  LEA.HI.X.SX32 R5, R5, R10, 0x1, P0 ;  /* 0x0000000a05057211 */ /* 0x000fe400000f0eff */
[----:B------:R-:W-:Y:S01]  /*1da0*/  IADD3 R16, R11, UR4, -R16 ;  /* 0x000000040b107c10 */ /* 0x000fe2000fffe810 */
[-C--:B0-----:R-:W-:Y:S01]  /*1db0*/  IMAD R8, R3, R6.reuse, RZ ;  /* 0x0000000603087224 */ /* 0x081fe200078e02ff */
[----:B------:R-:W-:Y:S01]  /*1dc0*/  ISETP.GT.AND P4, PT, R15, RZ, PT ;  /* 0x000000ff0f00720c */ /* 0x000fe20003f84270 */
[----:B------:R-:W-:Y:S01]  /*1dd0*/  IMAD.WIDE.U32 R10, R2, R6, R4 ;  /* 0x00000006020a7225 */ /* 0x000fe200078e0004 */
[----:B------:R-:W-:-:S02]  /*1de0*/  SHF.L.U64.HI R19, R6, 0x3, R7 ;  /* 0x0000000306137819 */ /* 0x000fc40000010207 */
[----:B------:R-:W-:Y:S01]  /*1df0*/  P2R R9, PR, RZ, 0x10 ;  /* 0x00000010ff097803 */ /* 0x000fe20000000000 */
[----:B------:R-:W-:Y:S01]  /*1e00*/  IMAD R13, R2, R7, R8 ;  /* 0x00000007020d7224 */ /* 0x000fe200078e0208 */
[----:B------:R-:W-:Y:S01]  /*1e10*/  ISETP.GT.AND P0, PT, R16, RZ, P4 ;  /* 0x000000ff1000720c */ /* 0x000fe20002704270 */
[C---:B------:R-:W-:Y:S01]  /*1e20*/  IMAD.SHL.U32 R20, R6.reuse, 0x8, RZ ;  /* 0x0000000806147824 */ /* 0x040fe200078e00ff */
[C---:B------:R-:W-:Y:S01]  /*1e30*/  SHF.L.U64.HI R18, R6.reuse, 0x6, R7 ;  /* 0x0000000606127819 */ /* 0x040fe20000010207 */
[----:B------:R-:W-:Y:S02]  /*1e40*/  IMAD.SHL.U32 R17, R6, 0x40, RZ ;  /* 0x0000004006117824 */ /* 0x000fe400078e00ff */
[----:B------:R-:W-:Y:S01]  /*1e50*/  IMAD.IADD R13, R11, 0x1, R13 ;  /* 0x000000010b0d7824 */ /* 0x000fe200078e020d */
[----:B------:R-:W-:Y:S07]  /*1e60*/  @!P1 BRA `(.L_x_25) ;  /* 0x0000003000209947 */ /* 0x000fee0003800000 */
[----:B------:R-:W-:Y:S01]  /*1e70*/  ULDC.64 UR6, c[0x0][0x5b0] ;  /* 0x00016c0000067ab9 */ /* 0x000fe20000000a00 */
[----:B------:R-:W-:Y:S01]  /*1e80*/  ULDC.64 UR8, c[0x0][0x5a8] ;  /* 0x00016a0000087ab9 */ /* 0x000fe20000000a00 */
[----:B------:R-:W-:Y:S01]  /*1e90*/  IMAD R21, R3, UR6, RZ ;  /* 0x0000000603157c24 */ /* 0x000fe2000f8e02ff */
[----:B------:R-:W-:Y:S01]  /*1ea0*/  ULDC.64 UR4, c[0x0][0x5c8] ;  /* 0x0001720000047ab9 */ /* 0x000fe20000000a00 */
[----:B------:R-:W-:-:S04]  /*1eb0*/  IMAD.WIDE.U32 R8, R2, UR6, R4 ;  /* 0x0000000602087c25 */ /* 0x000fc8000f8e0004 */
[----:B------:R-:W-:Y:S01]  /*1ec0*/  IMAD R21, R2, UR7, R21 ;  /* 0x0000000702157c24 */ /* 0x000fe2000f8e0215 */
[----:B------:R-:W-:-:S03]  /*1ed0*/  LEA R6, P1, R8, UR8, 0x2 ;  /* 0x0000000808067c11 */ /* 0x000fc6000f8210ff */
[----:B------:R-:W-:-:S05]  /*1ee0*/  IMAD.IADD R7, R9, 0x1, R21 ;  /* 0x0000000109077824 */ /* 0x000fca00078e0215 */
[----:B------:R-:W-:-:S05]  /*1ef0*/  LEA.HI.X R7, R8, UR9, R7, 0x2, P1 ;  /* 0x0000000908077c11 */ /* 0x000fca00088f1407 */
[----:B------:R-:W2:Y:S01]  /*1f00*/  @P0 LDG.E.LTC128B R11, desc[UR12][R6.64] ;  /* 0x0000000c060b0981 */ /* 0x000ea2000c1e1920 */
[----:B------:R-:W-:Y:S01]  /*1f10*/  ISETP.GT.AND P3, PT, R15, 0x1, PT ;  /* 0x000000010f00780c */ /* 0x000fe20003f64270 */
[----:B------:R-:W-:Y:S01]  /*1f20*/  BSSY B0, `(.L_x_26) ;  /* 0x000000d000007945 */ /* 0x000fe20003800000 */
[----:B------:R-:W-:Y:S02]  /*1f30*/  LEA R8, P2, R10, UR4, 0x2 ;  /* 0x000000040a087c11 */ /* 0x000fe4000f8410ff */
[----:B------:R-:W-:Y:S02]  /*1f40*/  ISETP.GT.AND P1, PT, R16, RZ, P3 ;  /* 0x000000ff1000720c */ /* 0x000fe40001f24270 */
[----:B--2---:R-:W-:Y:S01]  /*1f50*/  LOP3.LUT R9, R11, 0xffffe000, RZ, 0xc0, !PT ;  /* 0xffffe0000b097812 */ /* 0x004fe200078ec0ff */
[----:B------:R-:W-:-:S04]  /*1f60*/  IMAD.MOV.U32 R22, RZ, RZ, R11 ;  /* 0x000000ffff167224 */ /* 0x000fc800078e000b */
[----:B------:R-:W-:-:S04]  /*1f70*/  FMUL R9, R9, R14 ;  /* 0x0000000e09097220 */ /* 0x000fc80000400000 */
[----:B------:R-:W-:Y:S01]  /*1f80*/  FFMA R23, R56, R0, R9 ;  /* 0x0000000038177223 */ /* 0x000fe20000000009 */
[----:B------:R-:W-:Y:S02]  /*1f90*/  P2R R9, PR, RZ, 0x8 ;  /* 0x00000008ff097803 */ /* 0x000fe40000000000 */
[----:B------:R-:W-:Y:S02]  /*1fa0*/  LEA.HI.X R9, R10, UR5, R13, 0x2, P2 ;  /* 0x000000050a097c11 */ /* 0x000fe400090f140d */
[----:B------:R-:W-:-:S05]  /*1fb0*/  F2FP.TF32.F32.PACK_B R23, R23 ;  /* 0x00000017ff17723e */ /* 0x000fca00024050ff */
[----:B------:R0:W-:Y:S01]  /*1fc0*/  @P0 STG.E desc[UR12][R8.64], R23 ;  /* 0x0000001708000986 */ /* 0x0001e2000c10190c */
[----:B------:R-:W-:Y:S05]  /*1fd0*/  @!P1 BRA `(.L_x_27) ;  /* 0x0000000000049947 */ /* 0x000fea0003800000 */
[----:B------:R1:W5:Y:S02]  /*1fe0*/  LDG.E.LTC128B R22, desc[UR12][R6.64+0x4] ;  /* 0x0000040c06167981 */ /* 0x000364000c1e1920 */
.L_x_27:
[----:B------:R-:W-:Y:S05]  /*1ff0*/  BSYNC B0 ;  /* 0x0000000000007941 */ /* 0x000fea0003800000 */
.L_x_26:
[----:B------:R-:W-:Y:S01]  /*2000*/  USHF.L.U32 UR4, UR6, 0x3, URZ ;  /* 0x0000000306047899 */ /* 0x000fe2000800063f */
[----:B0----5:R-:W-:Y:S01]  /*2010*/  LOP3.LUT R23, R22, 0xffffe000, RZ, 0xc0, !PT ;  /* 0xffffe00016177812 */ /* 0x021fe200078ec0ff */
[----:B------:R-:W-:Y:S01]  /*2020*/  USHF.L.U64.HI UR5, UR6, 0x3, UR7 ;  /* 0x0000000306057899 */ /* 0x000fe20008010207 */
[----:B------:R-:W-:-:S03]  /*2030*/  ISETP.GT.AND P0, PT, R16, 0x8, P4 ;  /* 0x000000081000780c */ /* 0x000fc60002704270 */
[----:B------:R-:W-:Y:S02]  /*2040*/  IMAD.U32 R10, RZ, RZ, UR4 ;  /* 0x00000004ff0a7e24 */ /* 0x000fe4000f8e00ff */
[----:B------:R-:W-:Y:S01]  /*2050*/  FMUL R56, R23, R14 ;  /* 0x0000000e17387220 */ /* 0x000fe20000400000 */
[----:B------:R-:W-:-:S03]  /*2060*/  IMAD.U32 R11, RZ, RZ, UR5 ;  /* 0x00000005ff0b7e24 */ /* 0x000fc6000f8e00ff */
[----:B------:R-:W-:Y:S01]  /*2070*/  FFMA R57, R57, R0, R56 ;  /* 0x0000000039397223 */ /* 0x000fe20000000038 */
[----:B------:R-:W-:-:S04]  /*2080*/  IMAD.WIDE.U32 R12, R2, UR6, R10 ;  /* 0x00000006020c7c25 */ /* 0x000fc8000f8e000a */
[----:B------:R-:W-:Y:S02]  /*2090*/  F2FP.TF32.F32.PACK_B R57, R57 ;  /* 0x00000039ff39723e */ /* 0x000fe400024050ff */
[----:B------:R-:W-:-:S03]  /*20a0*/  IADD3 R23, P2, R4, R12, RZ ;  /* 0x0000000c04177210 */ /* 0x000fc60007f5e0ff */
[----:B------:R0:W-:Y:S01]  /*20b0*/  @P1 STG.E desc[UR12][R8.64+0x4], R57 ;  /* 0x0000043908001986 */ /* 0x0001e2000c10190c */
[----:B------:R-:W-:Y:S02]  /*20c0*/  IADD3.X R56, R5, R21, R13, P2, !PT ;  /* 0x0000001505387210 */ /* 0x000fe400017fe40d */
[----:B------:R-:W-:-:S04]  /*20d0*/  LEA R12, P2, R23, UR8, 0x2 ;  /* 0x00000008170c7c11 */ /* 0x000fc8000f8410ff */
[----:B------:R-:W-:-:S05]  /*20e0*/  LEA.HI.X R13, R23, UR9, R56, 0x2, P2 ;  /* 0x00000009170d7c11 */ /* 0x000fca00090f1438 */
[----:B------:R-:W2:Y:S01]  /*20f0*/  @P0 LDG.E.LTC128B R22, desc[UR12][R12.64] ;  /* 0x0000000c0c160981 */ /* 0x000ea2000c1e1920 */
[C---:B------:R-:W-:Y:S01]  /*2100*/  IMAD.SHL.U32 R23, R20.reuse, 0x4, RZ ;  /* 0x0000000414177824 */ /* 0x040fe200078e00ff */
[----:B------:R-:W-:Y:S01]  /*2110*/  SHF.L.U64.HI R19, R20, 0x2, R19 ;  /* 0x0000000214137819 */ /* 0x000fe20000010213 */
[----:B------:R-:W-:Y:S01]  /*2120*/  BSSY B0, `(.L_x_28) ;  /* 0x000000b000007945 */ /* 0x000fe20003800000 */
[----:B------:R-:W-:Y:S02]  /*2130*/  ISETP.GT.AND P1, PT, R16, 0x8, P3 ;  /* 0x000000081000780c */ /* 0x000fe40001f24270 */
[----:B------:R-:W-:Y:S02]  /*2140*/  IADD3 R20, P2, R23, R8, RZ ;  /* 0x0000000817147210 */ /* 0x000fe40007f5e0ff */
[----:B--2---:R-:W-:-:S05]  /*2150*/  LOP3.LUT R21, R22, 0xffffe000, RZ, 0xc0, !PT ;  /* 0xffffe00016157812 */ /* 0x004fca00078ec0ff */
[----:B------:R-:W-:-:S04]  /*2160*/  FMUL R21, R21, R14 ;  /* 0x0000000e15157220 */ /* 0x000fc80000400000 */
[----:B------:R-:W-:Y:S01]  /*2170*/  FFMA R89, R58, R0, R21 ;  /* 0x000000003a597223 */ /* 0x000fe20000000015 */
[----:B------:R-:W-:-:S04]  /*2180*/  IMAD.X R21, R19, 0x1, R9, P2 ;  /* 0x0000000113157824 */ /* 0x000fc800010e0609 */
[----:B------:R-:W-:-:S05]  /*2190*/  F2FP.TF32.F32.PACK_B R89, R89 ;  /* 0x00000059ff59723e */ /* 0x000fca00024050ff */
[----:B------:R0:W-:Y:S01]  /*21a0*/  @P0 STG.E desc[UR12][R20.64], R89 ;  /* 0x0000005914000986 */ /* 0x0001e2000c10190c */
[----:B------:R-:W-:Y:S05]  /*21b0*/  @!P1 BRA `(.L_x_29) ;  /* 0x0000000000049947 */ /* 0x000fea0003800000 */
[----:B------:R2:W5:Y:S02]  /*21c0*/  LDG.E.LTC128B R22, desc[UR12][R12.64+0x4] ;  /* 0x0000040c0c167981 */ /* 0x000564000c1e1920 */
.L_x_29:
[----:B------:R-:W-:Y:S05]  /*21d0*/  BSYNC B0 ;  /* 0x0000000000007941 */ /* 0x000fea0003800000 */
.L_x_28:
[----:B0----5:R-:W-:Y:S01]  /*21e0*/  LOP3.LUT R57, R22, 0xffffe000, RZ, 0xc0, !PT ;  /* 0xffffe00016397812 */ /* 0x021fe200078ec0ff */
[----:B------:R-:W-:Y:S01]  /*21f0*/  BSSY B0, `(.L_x_30) ;  /* 0x000000a000007945 */ /* 0x000fe20003800000 */
[----:B------:R-:W-:-:S03]  /*2200*/  ISETP.GT.AND P3, PT, R15, 0x8, PT ;  /* 0x000000080f00780c */ /* 0x000fc60003f64270 */
[----:B------:R-:W-:Y:S01]  /*2210*/  FMUL R56, R57, R14 ;  /* 0x0000000e39387220 */ /* 0x000fe20000400000 */
[----:B------:R-:W-:-:S03]  /*2220*/  ISETP.GT.AND P0, PT, R16, RZ, P3 ;  /* 0x000000ff1000720c */ /* 0x000fc60001f04270 */
[----:B------:R-:W-:Y:S01]  /*2230*/  FFMA R59, R59, R0, R56 ;  /* 0x000000003b3b7223 */ /* 0x000fe20000000038 */
[----:B------:R-:W-:-:S04]  /*2240*/  P2R R56, PR, RZ, 0x8 ;  /* 0x00000008ff387803 */ /* 0x000fc80000000000 */
[----:B------:R-:W-:-:S05]  /*2250*/  F2FP.TF32.F32.PACK_B R59, R59 ;  /* 0x0000003bff3b723e */ /* 0x000fca00024050ff */
[----:B------:R0:W-:Y:S01]  /*2260*/  @P1 STG.E desc[UR12][R20.64+0x4], R59 ;  /* 0x0000043b14001986 */ /* 0x0001e2000c10190c */
[----:B------:R-:W-:Y:S05]  /*2270*/  @!P0 BRA `(.L_x_31) ;  /* 0x0000000000048947 */ /* 0x000fea0003800000 */
[----:B------:R3:W5:Y:S02]  /*2280*/  LDG.E.LTC128B R22, desc[UR12][R6.64+0x20] ;  /* 0x0000200c06167981 */ /* 0x000764000c1e1920 */
.L_x_31:
[----:B------:R-:W-:Y:S05]  /*2290*/  BSYNC B0 ;  /* 0x0000000000007941 */ /* 0x000fea0003800000 */
.L_x_30:
[----:B-----5:R-:W-:Y:S01]  /*22a0*/  LOP3.LUT R57, R22, 0xffffe000, RZ, 0xc0, !PT ;  /* 0xffffe00016397812 */ /* 0x020fe200078ec0ff */
[----:B------:R-:W-:Y:S01]  /*22b0*/  BSSY B0, `(.L_x_32) ;  /* 0x000000a000007945 */ /* 0x000fe20003800000 */
[----:B------:R-:W-:-:S03]  /*22c0*/  ISETP.GT.AND P2, PT, R15, 0x9, PT ;  /* 0x000000090f00780c */ /* 0x000fc60003f44270 */
[----:B------:R-:W-:Y:S01]  /*22d0*/  FMUL R57, R57, R14 ;  /* 0x0000000e39397220 */ /* 0x000fe20000400000 */
[----:B------:R-:W-:Y:S02]  /*22e0*/  ISETP.GT.AND P1, PT, R16, RZ, P2 ;  /* 0x000000ff1000720c */ /* 0x000fe40001724270 */
[----:B------:R-:W-:Y:S01]  /*22f0*/  P2R R56, PR, RZ, 0x4 ;  /* 0x00000004ff387803 */ /* 0x000fe20000000000 */
[----:B------:R-:W-:-:S05]  /*2300*/  FFMA R57, R60, R0, R57 ;  /* 0x000000003c397223 */ /* 0x000fca0000000039 */
[----:B------:R-:W-:-:S05]  /*2310*/  F2FP.TF32.F32.PACK_B R57, R57 ;  /* 0x00000039ff39723e */ /* 0x000fca00024050ff */
[----:B------:R4:W-:Y:S01]  /*2320*/  @P0 STG.E desc[UR12][R8.64+0x20], R57 ;  /* 0x0000203908000986 */ /* 0x0009e2000c10190c */
[----:B------:R-:W-:Y:S05]  /*2330*/  @!P1 BRA `(.L_x_33) ;  /* 0x0000000000049947 */ /* 0x000fea0003800000 */
[----:B------:R0:W5:Y:S02]  /*2340*/  LDG.E.LTC128B R22, desc[UR12][R6.64+0x24] ;  /* 0x0000240c06167981 */ /* 0x000164000c1e1920 */
.L_x_33:
[----:B------:R-:W-:Y:S05]  /*2350*/  BSYNC B0 ;  /* 0x0000000000007941 */ /* 0x000fea0003800000 */
.L_x_32:
[----:B----45:R-:W-:Y:S01]  /*2360*/  LOP3.LUT R57, R22, 0xffffe000, RZ, 0xc0, !PT ;  /* 0xffffe00016397812 */ /* 0x030fe200078ec0ff */
[----:B------:R-:W-:Y:S01]  /*2370*/  BSSY B0, `(.L_x_34) ;  /* 0x0000008000007945 */ /* 0x000fe20003800000 */
[----:B------:R-:W-:-:S03]  /*2380*/  ISETP.GT.AND P0, PT, R16, 0x8, P3 ;  /* 0x000000081000780c */ /* 0x000fc60001f04270 */
[----:B------:R-:W-:-:S04]  /*2390*/  FMUL R56, R57, R14 ;  /* 0x0000000e39387220 */ /* 0x000fc80000400000 */
[----:B------:R-:W-:-:S05]  /*23a0*/  FFMA R61, R61, R0, R56 ;  /* 0x000000003d3d7223 */ /* 0x000fca0000000038 */
[----:B------:R-:W-:-:S05]  /*23b0*/  F2FP.TF32.F32.PACK_B R61, R61 ;  /* 0x0000003dff3d723e */ /* 0x000fca00024050ff */
[----:B------:R4:W-:Y:S01]  /*23c0*/  @P1 STG.E desc[UR12][R8.64+0x24], R61 ;  /* 0x0000243d08001986 */ /* 0x0009e2000c10190c */
[----:B------:R-:W-:Y:S05]  /*23d0*/  @!P0 BRA `(.L_x_35) ;  /* 0x0000000000048947 */ /* 0x000fea0003800000 */
[----:B------:R0:W5:Y:S02]  /*23e0*/  LDG.E.LTC128B R22, desc[UR12][R12.64+0x20] ;  /* 0x0000200c0c167981 */ /* 0x000164000c1e1920 */
.L_x_35:
[----:B------:R-:W-:Y:S05]  /*23f0*/  BSYNC B0 ;  /* 0x0000000000007941 */ /* 0x000fea0003800000 */
.L_x_34:
[----:B-----5:R-:W-:Y:S01]  /*2400*/  LOP3.LUT R57, R22, 0xffffe000, RZ, 0xc0, !PT ;  /* 0xffffe00016397812 */ /* 0x020fe200078ec0ff */
[----:B------:R-:W-:Y:S01]  /*2410*/  BSSY B0, `(.L_x_36) ;  /* 0x0000009000007945 */ /* 0x000fe20003800000 */
[----:B------:R-:W-:-:S03]  /*2420*/  ISETP.GT.AND P1, PT, R16, 0x8, P2 ;  /* 0x000000081000780c */ /* 0x000fc60001724270 */
[----:B------:R-:W-:-:S04]  /*2430*/  FMUL R57, R57, R14 ;  /* 0x0000000e39397220 */ /* 0x000fc80000400000 */
[----:B0-----:R-:W-:Y:S01]  /*2440*/  FFMA R59, R62, R0, R57 ;  /* 0x000000003e3b7223 */ /* 0x001fe20000000039 */
[----:B------:R-:W-:-:S04]  /*2450*/  IMAD.SHL.U32 R57, R17, 0x4, RZ ;  /* 0x0000000411397824 */ /* 0x000fc800078e00ff */
[----:B------:R-:W-:-:S05]  /*2460*/  F2FP.TF32.F32.PACK_B R59, R59 ;  /* 0x0000003bff3b723e */ /* 0x000fca00024050ff */
[----:B------:R0:W-:Y:S01]  /*2470*/  @P0 STG.E desc[UR12][R20.64+0x20], R59 ;  /* 0x0000203b14000986 */ /* 0x0001e2000c10190c */
[----:B------:R-:W-:Y:S05]  /*2480*/  @!P1 BRA `(.L_x_37) ;  /* 0x0000000000049947 */ /* 0x000fea0003800000 */
[----:B------:R0:W5:Y:S02]  /*2490*/  LDG.E.LTC128B R22, desc[UR12][R12.64+0x24] ;  /* 0x0000240c0c167981 */ /* 0x000164000c1e1920 */
.L_x_37:
[----:B------:R-:W-:Y:S05]  /*24a0*/  BSYNC B0 ;  /* 0x0000000000007941 */ /* 0x000fea0003800000 */
.L_x_36:
[----:B0----5:R-:W-:Y:S01]  /*24b0*/  LOP3.LUT R59, R22, 0xffffe000, RZ, 0xc0, !PT ;  /* 0xffffe000163b7812 */ /* 0x021fe200078ec0ff */
[----:B------:R-:W-:Y:S01]  /*24c0*/  BSSY B0, `(.L_x_38) ;  /* 0x000000d000007945 */ /* 0x000fe20003800000 */
[----:B------:R-:W-:Y:S02]  /*24d0*/  SHF.L.U64.HI R17, R17, 0x2, R18 ;  /* 0x0000000211117819 */ /* 0x000fe40000010212 */
[----:B------:R-:W-:Y:S01]  /*24e0*/  IADD3 R18, P0, P2, R57, R8, R23 ;  /* 0x0000000839127210 */ /* 0x000fe20007a1e017 */
[----:B------:R-:W-:Y:S01]  /*24f0*/  FMUL R56, R59, R14 ;  /* 0x0000000e3b387220 */ /* 0x000fe20000400000 */
[----:B------:R-:W-:Y:S02]  /*2500*/  ISETP.GT.AND P3, PT, R15, 0x10, PT ;  /* 0x000000100f00780c */ /* 0x000fe40003f64270 */
[----:B------:R-:W-:Y:S01]  /*2510*/  IADD3.X R19, R17, R9, R19, P0, P2 ;  /* 0x0000000911137210 */ /* 0x000fe200007e4413 */
[----:B------:R-:W-:Y:S01]  /*2520*/  FFMA R63, R63, R0, R56 ;  /* 0x000000003f3f7223 */ /* 0x000fe20000000038 */
[----:B------:R-:W-:-:S02]  /*2530*/  ISETP.GT.AND P0, PT, R16, RZ, P3 ;  /* 0x000000ff1000720c */ /* 0x000fc40001f04270 */
[----:B------:R-:W-:Y:S02]  /*2540*/  P2R R23, PR, RZ, 0x8 ;  /* 0x00000008ff177803 */ /* 0x000fe40000000000 */
[----:B------:R-:W-:-:S05]  /*2550*/  F2FP.TF32.F32.PACK_B R63, R63 ;  /* 0x0000003fff3f723e */ /* 0x000fca00024050ff */
[----:B------:R0:W-:Y:S04]  /*2560*/  @P1 STG.E desc[UR12][R20.64+0x24], R63 ;  /* 0x0000243f14001986 */ /* 0x0001e8000c10190c */
[----:B------:R-:W-:Y:S05]  /*2570*/  @!P0 BRA `(.L_x_39) ;  /* 0x0000000000048947 */ /* 0x000fea0003800000 */
[----:B------:R0:W5:Y:S02]  /*2580*/  LDG.E.LTC128B R22, desc[UR12][R6.64+0x40] ;  /* 0x0000400c06167981 */ /* 0x000164000c1e1920 */
.L_x_39:
[----:B------:R-:W-:Y:S05]  /*2590*/  BSYNC B0 ;  /* 0x0000000000007941 */ /* 0x000fea0003800000 */
.L_x_38:
[----:B-----5:R-:W-:Y:S01]  /*25a0*/  LOP3.LUT R23, R22, 0xffffe000, RZ, 0xc0, !PT ;  /* 0xffffe00016177812 */ /* 0x020fe200078ec0ff */
[----:B------:R-:W-:Y:S01]  /*25b0*/  BSSY B0, `(.L_x_40) ;  /* 0x000000a000007945 */ /* 0x000fe20003800000 */
[----:B------:R-:W-:-:S03]  /*25c0*/  ISETP.GT.AND P1, PT, R15, 0x11, PT ;  /* 0x000000110f00780c */ /* 0x000fc60003f24270 */
[----:B------:R-:W-:-:S04]  /*25d0*/  FMUL R23, R23, R14 ;  /* 0x0000000e17177220 */ /* 0x000fc80000400000 */
[----:B------:R-:W-:-:S05]  /*25e0*/  FFMA R23, R64, R0, R23 ;  /* 0x0000000040177223 */ /* 0x000fca0000000017 */
[----:B------:R-:W-:-:S05]  /*25f0*/  F2FP.TF32.F32.PACK_B R23, R23 ;  /* 0x00000017ff17723e */ /* 0x000fca00024050ff */
[----:B------:R1:W-:Y:S01]  /*2600*/  @P0 STG.E desc[UR12][R8.64+0x40], R23 ;  /* 0x0000401708000986 */ /* 0x0003e2000c10190c */
[----:B------:R-:W-:Y:S02]  /*2610*/  ISETP.GT.AND P0, PT, R16, RZ, P1 ;  /* 0x000000ff1000720c */ /* 0x000fe40000f04270 */
[----:B-1----:R-:W-:-:S11]  /*2620*/  P2R R23, PR, RZ, 0x2 ;  /* 0x00000002ff177803 */ /* 0x002fd60000000000 */
[----:B------:R-:W-:Y:S05]  /*2630*/  @!P0 BRA `(.L_x_41) ;  /* 0x0000000000048947 */ /* 0x000fea0003800000 */
[----:B------:R1:W5:Y:S02]  /*2640*/  LDG.E.LTC128B R22, desc[UR12][R6.64+0x44] ;  /* 0x0000440c06167981 */ /* 0x000364000c1e1920 */
.L_x_41:
[----:B------:R-:W-:Y:S05]  /*2650*/  BSYNC B0 ;  /* 0x0000000000007941 */ /* 0x000fea0003800000 */
.L_x_40:
[----:B-----5:R-:W-:Y:S01]  /*2660*/  LOP3.LUT R23, R22, 0xffffe000, RZ, 0xc0, !PT ;  /* 0xffffe00016177812 */ /* 0x020fe200078ec0ff */
[----:B------:R-:W-:Y:S04]  /*2670*/  BSSY B0, `(.L_x_42) ;  /* 0x0000008000007945 */ /* 0x000fe80003800000 */
[----:B------:R-:W-:-:S04]  /*2680*/  FMUL R56, R23, R14 ;  /* 0x0000000e17387220 */ /* 0x000fc80000400000 */
[----:B------:R-:W-:-:S05]  /*2690*/  FFMA R65, R65, R0, R56 ;  /* 0x0000000041417223 */ /* 0x000fca0000000038 */
[----:B------:R-:W-:-:S05]  /*26a0*/  F2FP.TF32.F32.PACK_B R65, R65 ;  /* 0x00000041ff41723e */ /* 0x000fca00024050ff */
[----:B------:R0:W-:Y:S01]  /*26b0*/  @P0 STG.E desc[UR12][R8.64+0x44], R65 ;  /* 0x0000444108000986 */ /* 0x0001e2000c10190c */
[----:B------:R-:W-:-:S13]  /*26c0*/  ISETP.GT.AND P0, PT, R16, 0x8, P3 ;  /* 0x000000081000780c */ /* 0x000fda0001f04270 */
[----:B0-----:R-:W-:Y:S05]  /*26d0*/  @!P0 BRA `(.L_x_43) ;  /* 0x0000000000048947 */ /* 0x001fea0003800000 */
[----:B------:R0:W5:Y:S02]  /*26e0*/  LDG.E.LTC128B R22, desc[UR12][R12.64+0x40] ;  /* 0x0000400c0c167981 */ /* 0x000164000c1e1920 */
.L_x_43:
[----:B------:R-:W-:Y:S05]  /*26f0*/  BSYNC B0 ;  /* 0x0000000000007941 */ /* 0x000fea0003800000 */
.L_x_42:
[----:B-----5:R-:W-:Y:S01]  /*2700*/  LOP3.LUT R23, R22, 0xffffe000, RZ, 0xc0, !PT ;  /* 0xffffe00016177812 */ /* 0x020fe200078ec0ff */
[----:B------:R-:W-:Y:S01]  /*2710*/  BSSY B0, `(.L_x_44) ;  /* 0x000000b000007945 */ /* 0x000fe20003800000 */
[----:B------:R-:W-:-:S03]  /*2720*/  IMAD.MOV.U32 R56, RZ, RZ, R22 ;  /* 0x000000ffff387224 */ /* 0x000fc600078e0016 */
[----:B------:R-:W-:-:S04]  /*2730*/  FMUL R23, R23, R14 ;  /* 0x0000000e17177220 */ /* 0x000fc80000400000 */
[----:B----4-:R-:W-:-:S05]  /*2740*/  FFMA R61, R66, R0, R23 ;  /* 0x00000000423d7223 */ /* 0x010fca0000000017 */
[----:B------:R-:W-:-:S05]  /*2750*/  F2FP.TF32.F32.PACK_B R61, R61 ;  /* 0x0000003dff3d723e */ /* 0x000fca00024050ff */
[----:B------:R4:W-:Y:S01]  /*2760*/  @P0 STG.E desc[UR12][R20.64+0x40], R61 ;  /* 0x0000403d14000986 */ /* 0x0009e2000c10190c */
[----:B------:R-:W-:-:S05]  /*2770*/  IADD3 R59, P0, R2, 0x40, RZ ;  /* 0x00000040023b7810 */ /* 0x000fca0007f1e0ff */
[----:B------:R-:W-:Y:S01]  /*2780*/  IMAD.X R23, RZ, RZ, R3, P0 ;  /* 0x000000ffff177224 */ /* 0x000fe200000e0603 */
[----:B------:R-:W-:-:S13]  /*2790*/  ISETP.GT.AND P0, PT, R16, 0x8, P1 ;  /* 0x000000081000780c */ /* 0x000fda0000f04270 */
[----:B----4-:R-:W-:Y:S05]  /*27a0*/  @!P0 BRA `(.L_x_45) ;  /* 0x0000000000048947 */ /* 0x010fea0003800000 */
[----:B------:R4:W5:Y:S02]  /*27b0*/  LDG.E.LTC128B R56, desc[UR12][R12.64+0x44] ;  /* 0x0000440c0c387981 */ /* 0x000964000c1e1920 */
.L_x_45:
[----:B------:R-:W-:Y:S05]  /*27c0*/  BSYNC B0 ;  /* 0x0000000000007941 */ /* 0x000fea0003800000 */
.L_x_44:
[----:B-----5:R-:W-:Y:S01]  /*27d0*/  LOP3.LUT R3, R56, 0xffffe000, RZ, 0xc0, !PT ;  /* 0xffffe00038037812 */ /* 0x020fe200078ec0ff */
[----:B------:R-:W-:Y:S01]  /*27e0*/  IMAD.WIDE.U32 R10, R59, UR6, R10 ;  /* 0x000000063b0a7c25 */ /* 0x000fe2000f8e000a */
[----:B------:R-:W-:Y:S01]  /*27f0*/  ISETP.GT.AND P2, PT, R15, 0x18, PT ;  /* 0x000000180f00780c */ /* 0x000fe20003f44270 */
[----:B------:R-:W-:Y:S02]  /*2800*/  BSSY B0, `(.L_x_46) ;  /* 0x0000013000007945 */ /* 0x000fe40003800000 */
[----:B------:R-:W-:-:S04]  /*2810*/  FMUL R2, R3, R14 ;  /* 0x0000000e03027220 */ /* 0x000fc80000400000 */
[----:B------:R-:W-:Y:S01]  /*2820*/  FFMA R67, R67, R0, R2 ;  /* 0x0000000043437223 */ /* 0x000fe20000000002 */
[----:B------:R-:W-:Y:S02]  /*2830*/  IMAD R2, R23, UR6, RZ ;  /* 0x0000000617027c24 */ /* 0x000fe4000f8e02ff */
[C---:B------:R-:W-:Y:S02]  /*2840*/  IMAD.WIDE.U32 R22, R59.reuse, UR6, R4 ;  /* 0x000000063b167c25 */ /* 0x040fe4000f8e0004 */
[----:B------:R-:W-:Y:S02]  /*2850*/  F2FP.TF32.F32.PACK_B R67, R67 ;  /* 0x00000043ff43723e */ /* 0x000fe400024050ff */
[----:B------:R-:W-:-:S03]  /*2860*/  IMAD R61, R59, UR7, R2 ;  /* 0x000000073b3d7c24 */ /* 0x000fc6000f8e0202 */
[----:B------:R0:W-:Y:S01]  /*2870*/  @P0 STG.E desc[UR12][R20.64+0x44], R67 ;  /* 0x0000444314000986 */ /* 0x0001e2000c10190c */
[----:B------:R-:W-:Y:S01]  /*2880*/  IMAD.IADD R3, R23, 0x1, R61 ;  /* 0x0000000117037824 */ /* 0x000fe200078e023d */
[----:B------:R-:W-:-:S04]  /*2890*/  LEA R2, P0, R22, UR8, 0x2 ;  /* 0x0000000816027c11 */ /* 0x000fc8000f8010ff */
[----:B------:R-:W-:Y:S02]  /*28a0*/  LEA.HI.X R3, R22, UR9, R3, 0x2, P0 ;  /* 0x0000000916037c11 */ /* 0x000fe400080f1403 */
[----:B------:R-:W-:-:S04]  /*28b0*/  IADD3 R10, P0, R4, R10, RZ ;  /* 0x0000000a040a7210 */ /* 0x000fc80007f1e0ff */
[----:B------:R-:W-:Y:S02]  /*28c0*/  IADD3.X R5, R5, R61, R11, P0, !PT ;  /* 0x0000003d05057210 */ /* 0x000fe400007fe40b */
[----:B------:R-:W-:-:S04]  /*28d0*/  LEA R4, P0, R10, UR8, 0x2 ;  /* 0x000000080a047c11 */ /* 0x000fc8000f8010ff */
[----:B------:R-:W-:Y:S02]  /*28e0*/  LEA.HI.X R5, R10, UR9, R5, 0x2, P0 ;  /* 0x000000090a057c11 */ /* 0x000fe400080f1405 */
[----:B------:R-:W-:Y:S02]  /*28f0*/  ISETP.GT.AND P0, PT, R16, RZ, P2 ;  /* 0x000000ff1000720c */ /* 0x000fe40001704270 */
[----:B------:R-:W-:-:S11]  /*2900*/  P2R R10, PR, RZ, 0x4 ;  /* 0x00000004ff0a7803 */ /* 0x000fd60000000000 */
[----:B0-----:R-:W-:Y:S05]  /*2910*/  @!P0 BRA `(.L_x_47) ;  /* 0x0000000000048947 */ /* 0x001fea0003800000 */
[----:B------:R0:W5:Y:S02]  /*2920*/  LDG.E.LTC128B R56, desc[UR12][R6.64+0x60] ;  /* 0x0000600c06387981 */ /* 0x000164000c1e1920 */
.L_x_47:
[----:B------:R-:W-:Y:S05]  /*2930*/  BSYNC B0 ;  /* 0x0000000000007941 */ /* 0x000fea0003800000 */
.L_x_46:
[----:B-----5:R-:W-:Y:S01]  /*2940*/  LOP3.LUT R11, R56, 0xffffe000, RZ, 0xc0, !PT ;  /* 0xffffe000380b7812 */ /* 0x020fe200078ec0ff */
[----:B------:R-:W-:Y:S01]  /*2950*/  BSSY B0, `(.L_x_48) ;  /* 0x000000a000007945 */ /* 0x000fe20003800000 */
[----:B------:R-:W-:-:S03]  /*2960*/  ISETP.GT.AND P1, PT, R15, 0x19, PT ;  /* 0x000000190f00780c */ /* 0x000fc60003f24270 */
[----:B------:R-:W-:Y:S01]  /*2970*/  FMUL R11, R11, R14 ;  /* 0x0000000e0b0b7220 */ /* 0x000fe20000400000 */
[----:B------:R-:W-:-:S03]  /*2980*/  P2R R10, PR, RZ, 0x2 ;  /* 0x00000002ff0a7803 */ /* 0x000fc60000000000 */
[----:B------:R-:W-:-:S05]  /*2990*/  FFMA R11, R68, R0, R11 ;  /* 0x00000000440b7223 */ /* 0x000fca000000000b */
[----:B------:R-:W-:-:S05]  /*29a0*/  F2FP.TF32.F32.PACK_B R11, R11 ;  /* 0x0000000bff0b723e */ /* 0x000fca00024050ff */
[----:B------:R0:W-:Y:S01]  /*29b0*/  @P0 STG.E desc[UR12][R8.64+0x60], R11 ;  /* 0x0000600b08000986 */ /* 0x0001e2000c10190c */
[----:B------:R-:W-:-:S13]  /*29c0*/  ISETP.GT.AND P0, PT, R16, RZ, P1 ;  /* 0x000000ff1000720c */ /* 0x000fda0000f04270 */
[----:B0-----:R-:W-:Y:S05]  /*29d0*/  @!P0 BRA `(.L_x_49) ;  /* 0x0000000000048947 */ /* 0x001fea0003800000 */
[----:B------:R0:W5:Y:S02]  /*29e0*/  LDG.E.LTC128B R56, desc[UR12][R6.64+0x64] ;  /* 0x0000640c06387981 */ /* 0x000164000c1e1920 */
.L_x_49:
[----:B------:R-:W-:Y:S05]  /*29f0*/  BSYNC B0 ;  /* 0x0000000000007941 */ /* 0x000fea0003800000 */
.L_x_48:
        /* <DEDUP_REMOVED lines=9> */
.L_x_51:
[----:B------:R-:W-:Y:S05]  /*2a90*/  BSYNC B0 ;  /* 0x0000000000007941 */ /* 0x000fea0003800000 */
.L_x_50:
        /* <DEDUP_REMOVED lines=9> */
.L_x_53:
[----:B------:R-:W-:Y:S05]  /*2b30*/  BSYNC B0 ;  /* 0x0000000000007941 */ /* 0x000fea0003800000 */
.L_x_52:
[----:B-----5:R-:W-:Y:S01]  /*2b40*/  LOP3.LUT R11, R56, 0xffffe000, RZ, 0xc0, !PT ;  /* 0xffffe000380b7812 */ /* 0x020fe200078ec0ff */
[----:B------:R-:W-:Y:S01]  /*2b50*/  BSSY B0, `(.L_x_54) ;  /* 0x000000a000007945 */ /* 0x000fe20003800000 */
[----:B------:R-:W-:-:S03]  /*2b60*/  ISETP.GT.AND P2, PT, R15, 0x20, PT ;  /* 0x000000200f00780c */ /* 0x000fc60003f44270 */
[----:B------:R-:W-:-:S04]  /*2b70*/  FMUL R10, R11, R14 ;  /* 0x0000000e0b0a7220 */ /* 0x000fc80000400000 */
[----:B------:R-:W-:Y:S01]  /*2b80*/  FFMA R71, R71, R0, R10 ;  /* 0x0000000047477223 */ /* 0x000fe2000000000a */
[----:B------:R-:W-:-:S04]  /*2b90*/  P2R R10, PR, RZ, 0x4 ;  /* 0x00000004ff0a7803 */ /* 0x000fc80000000000 */
[----:B------:R-:W-:-:S05]  /*2ba0*/  F2FP.TF32.F32.PACK_B R71, R71 ;  /* 0x00000047ff47723e */ /* 0x000fca00024050ff */
[----:B------:R0:W-:Y:S01]  /*2bb0*/  @P0 STG.E desc[UR12][R20.64+0x64], R71 ;  /* 0x0000644714000986 */ /* 0x0001e2000c10190c */
[----:B------:R-:W-:-:S13]  /*2bc0*/  ISETP.GT.AND P0, PT, R16, RZ, P2 ;  /* 0x000000ff1000720c */ /* 0x000fda0001704270 */
[----:B0-----:R-:W-:Y:S05]  /*2bd0*/  @!P0 BRA `(.L_x_55) ;  /* 0x0000000000048947 */ /* 0x001fea0003800000 */
[----:B------:R0:W5:Y:S02]  /*2be0*/  LDG.E.LTC128B R56, desc[UR12][R6.64+0x80] ;  /* 0x0000800c06387981 */ /* 0x000164000c1e1920 */
.L_x_55:
[----:B------:R-:W-:Y:S05]  /*2bf0*/  BSYNC B0 ;  /* 0x0000000000007941 */ /* 0x000fea0003800000 */
.L_x_54:
        /* <DEDUP_REMOVED lines=11> */
.L_x_57:
[----:B------:R-:W-:Y:S05]  /*2cb0*/  BSYNC B0 ;  /* 0x0000000000007941 */ /* 0x000fea0003800000 */
.L_x_56:
        /* <DEDUP_REMOVED lines=9> */
.L_x_59:
[----:B------:R-:W-:Y:S05]  /*2d50*/  BSYNC B0 ;  /* 0x0000000000007941 */ /* 0x000fea0003800000 */
.L_x_58:
        /* <DEDUP_REMOVED lines=9> */
.L_x_61:
[----:B------:R-:W-:Y:S05]  /*2df0*/  BSYNC B0 ;  /* 0x0000000000007941 */ /* 0x000fea0003800000 */
.L_x_60:
        /* <DEDUP_REMOVED lines=11> */
.L_x_63:
[----:B------:R-:W-:Y:S05]  /*2eb0*/  BSYNC B0 ;  /* 0x0000000000007941 */ /* 0x000fea0003800000 */
.L_x_62:
[----:B-----5:R-:W-:Y:S01]  /*2ec0*/  LOP3.LUT R11, R56, 0xffffe000, RZ, 0xc0, !PT ;  /* 0xffffe000380b7812 */ /* 0x020fe200078ec0ff */
[----:B------:R-:W-:Y:S01]  /*2ed0*/  BSSY B0, `(.L_x_64) ;  /* 0x0000009000007945 */ /* 0x000fe20003800000 */
[----:B------:R-:W-:-:S03]  /*2ee0*/  ISETP.GT.AND P4, PT, R15, 0x29, PT ;  /* 0x000000290f00780c */ /* 0x000fc60003f84270 */
[----:B------:R-:W-:-:S04]  /*2ef0*/  FMUL R11, R11, R14 ;  /* 0x0000000e0b0b7220 */ /* 0x000fc80000400000 */
[----:B------:R-:W-:-:S05]  /*2f00*/  FFMA R11, R76, R0, R11 ;  /* 0x000000004c0b7223 */ /* 0x000fca000000000b */
[----:B------:R-:W-:-:S05]  /*2f10*/  F2FP.TF32.F32.PACK_B R11, R11 ;  /* 0x0000000bff0b723e */ /* 0x000fca00024050ff */
[----:B------:R0:W-:Y:S01]  /*2f20*/  @P0 STG.E desc[UR12][R8.64+0xa0], R11 ;  /* 0x0000a00b08000986 */ /* 0x0001e2000c10190c */
[----:B------:R-:W-:-:S13]  /*2f30*/  ISETP.GT.AND P0, PT, R16, RZ, P4 ;  /* 0x000000ff1000720c */ /* 0x000fda0002704270 */
[----:B0-----:R-:W-:Y:S05]  /*2f40*/  @!P0 BRA `(.L_x_65) ;  /* 0x0000000000048947 */ /* 0x001fea0003800000 */
[----:B------:R0:W5:Y:S02]  /*2f50*/  LDG.E.LTC128B R56, desc[UR12][R6.64+0xa4] ;  /* 0x0000a40c06387981 */ /* 0x000164000c1e1920 */
.L_x_65:
[----:B------:R-:W-:Y:S05]  /*2f60*/  BSYNC B0 ;  /* 0x0000000000007941 */ /* 0x000fea0003800000 */
.L_x_64:
        /* <DEDUP_REMOVED lines=9> */
.L_x_67:
[----:B------:R-:W-:Y:S05]  /*3000*/  BSYNC B0 ;  /* 0x0000000000007941 */ /* 0x000fea0003800000 */
.L_x_66:
        /* <DEDUP_REMOVED lines=9> */
.L_x_69:
[----:B------:R-:W-:Y:S05]  /*30a0*/  BSYNC B0 ;  /* 0x0000000000007941 */ /* 0x000fea0003800000 */
.L_x_68:
        /* <DEDUP_REMOVED lines=10> */
.L_x_71:
[----:B------:R-:W-:Y:S05]  /*3150*/  BSYNC B0 ;  /* 0x0000000000007941 */ /* 0x000fea0003800000 */
.L_x_70:
        /* <DEDUP_REMOVED lines=10> */
.L_x_73:
[----:B------:R-:W-:Y:S05]  /*3200*/  BSYNC B0 ;  /* 0x0000000000007941 */ /* 0x000fea0003800000 */
.L_x_72:
        /* <DEDUP_REMOVED lines=9> */
.L_x_75:
[----:B------:R-:W-:Y:S05]  /*32a0*/  BSYNC B0 ;  /* 0x0000000000007941 */ /* 0x000fea0003800000 */
.L_x_74:
        /* <DEDUP_REMOVED lines=9> */
.L_x_77:
[----:B------:R-:W-:Y:S05]  /*3340*/  BSYNC B0 ;  /* 0x0000000000007941 */ /* 0x000fea0003800000 */
.L_x_76:
        /* <DEDUP_REMOVED lines=10> */
.L_x_79:
[----:B------:R-:W-:Y:S05]  /*33f0*/  BSYNC B0 ;  /* 0x0000000000007941 */ /* 0x000fea0003800000 */
.L_x_78:
[----:B-----5:R-:W-:Y:S01]  /*3400*/  LOP3.LUT R11, R56, 0xffffe000, RZ, 0xc0, !PT ;  /* 0xffffe000380b7812 */ /* 0x020fe200078ec0ff */
[----:B------:R-:W-:Y:S04]  /*3410*/  BSSY B0, `(.L_x_80) ;  /* 0x000000d000007945 */ /* 0x000fe80003800000 */
[----:B------:R-:W-:-:S04]  /*3420*/  FMUL R11, R11, R14 ;  /* 0x0000000e0b0b7220 */ /* 0x000fc80000400000 */
[----:B------:R-:W-:-:S05]  /*3430*/  FFMA R59, R84, R0, R11 ;  /* 0x00000000543b7223 */ /* 0x000fca000000000b */
[----:B------:R-:W-:-:S05]  /*3440*/  F2FP.TF32.F32.PACK_B R59, R59 ;  /* 0x0000003bff3b723e */ /* 0x000fca00024050ff */
[----:B------:R0:W-:Y:S01]  /*3450*/  @P0 STG.E desc[UR12][R8.64+0xe0], R59 ;  /* 0x0000e03b08000986 */ /* 0x0001e2000c10190c */
[----:B------:R-:W-:-:S05]  /*3460*/  IADD3 R22, P0, R57, R20, RZ ;  /* 0x0000001439167210 */ /* 0x000fca0007f1e0ff */
[----:B------:R-:W-:Y:S01]  /*3470*/  IMAD.X R23, R17, 0x1, R21, P0 ;  /* 0x0000000111177824 */ /* 0x000fe200000e0615 */
[----:B------:R-:W-:-:S05]  /*3480*/  IADD3 R10, P0, R57, R8, RZ ;  /* 0x00000008390a7210 */ /* 0x000fca0007f1e0ff */
[----:B------:R-:W-:Y:S01]  /*3490*/  IMAD.X R11, R17, 0x1, R9, P0 ;  /* 0x00000001110b7824 */ /* 0x000fe200000e0609 */
[----:B------:R-:W-:-:S04]  /*34a0*/  ISETP.GT.AND P0, PT, R15, 0x39, PT ;  /* 0x000000390f00780c */ /* 0x000fc80003f04270 */
[----:B------:R-:W-:-:S13]  /*34b0*/  ISETP.GT.AND P5, PT, R16, RZ, P0 ;  /* 0x000000ff1000720c */ /* 0x000fda00007a4270 */
[----:B0-----:R-:W-:Y:S05]  /*34c0*/  @!P5 BRA `(.L_x_81) ;  /* 0x000000000004d947 */ /* 0x001fea0003800000 */
[----:B------:R0:W5:Y:S02]  /*34d0*/  LDG.E.LTC128B R56, desc[UR12][R6.64+0xe4] ;  /* 0x0000e40c06387981 */ /* 0x000164000c1e1920 */
.L_x_81:
[----:B------:R-:W-:Y:S05]  /*34e0*/  BSYNC B0 ;  /* 0x0000000000007941 */ /* 0x000fea0003800000 */
.L_x_80:
[----:B01-3-5:R-:W-:Y:S01]  /*34f0*/  LOP3.LUT R7, R56, 0xffffe000, RZ, 0xc0, !PT ;  /* 0xffffe00038077812 */ /* 0x02bfe200078ec0ff */
        /* <DEDUP_REMOVED lines=8> */
.L_x_83:
[----:B------:R-:W-:Y:S05]  /*3580*/  BSYNC B0 ;  /* 0x0000000000007941 */ /* 0x000fea0003800000 */
.L_x_82:
[----:B-----5:R-:W-:Y:S01]  /*3590*/  LOP3.LUT R7, R56, 0xffffe000, RZ, 0xc0, !PT ;  /* 0xffffe00038077812 */ /* 0x020fe200078ec0ff */
[----:B------:R-:W-:Y:S04]  /*35a0*/  BSSY B0, `(.L_x_84) ;  /* 0x0000008000007945 */ /* 0x000fe80003800000 */
[----:B------:R-:W-:-:S04]  /*35b0*/  FMUL R7, R7, R14 ;  /* 0x0000000e07077220 */ /* 0x000fc80000400000 */
[----:B------:R-:W-:-:S05]  /*35c0*/  FFMA R7, R86, R0, R7 ;  /* 0x0000000056077223 */ /* 0x000fca0000000007 */
[----:B------:R-:W-:-:S05]  /*35d0*/  F2FP.TF32.F32.PACK_B R7, R7 ;  /* 0x00000007ff07723e */ /* 0x000fca00024050ff */
[----:B------:R1:W-:Y:S01]  /*35e0*/  @P5 STG.E desc[UR12][R20.64+0xe0], R7 ;  /* 0x0000e00714005986 */ /* 0x0003e2000c10190c */
[----:B------:R-:W-:-:S13]  /*35f0*/  ISETP.GT.AND P5, PT, R16, 0x8, P0 ;  /* 0x000000081000780c */ /* 0x000fda00007a4270 */
[----:B-1----:R-:W-:Y:S05]  /*3600*/  @!P5 BRA `(.L_x_85) ;  /* 0x000000000004d947 */ /* 0x002fea0003800000 */
[----:B------:R1:W5:Y:S02]  /*3610*/  LDG.E.LTC128B R56, desc[UR12][R12.64+0xe4] ;  /* 0x0000e40c0c387981 */ /* 0x000364000c1e1920 */
.L_x_85:
[----:B------:R-:W-:Y:S05]  /*3620*/  BSYNC B0 ;  /* 0x0000000000007941 */ /* 0x000fea0003800000 */
.L_x_84:
[----:B-----5:R-:W-:-:S05]  /*3630*/  LOP3.LUT R7, R56, 0xffffe000, RZ, 0xc0, !PT ;  /* 0xffffe00038077812 */ /* 0x020fca00078ec0ff */
[----:B------:R-:W-:-:S04]  /*3640*/  FMUL R6, R7, R14 ;  /* 0x0000000e07067220 */ /* 0x000fc80000400000 */
[----:B------:R-:W-:-:S05]  /*3650*/  FFMA R87, R87, R0, R6 ;  /* 0x0000000057577223 */ /* 0x000fca0000000006 */
[----:B------:R-:W-:-:S05]  /*3660*/  F2FP.TF32.F32.PACK_B R87, R87 ;  /* 0x00000057ff57723e */ /* 0x000fca00024050ff */
[----:B------:R3:W-:Y:S01]  /*3670*/  @P5 STG.E desc[UR12][R20.64+0xe4], R87 ;  /* 0x0000e45714005986 */ /* 0x0007e2000c10190c */
[----:B------:R-:W-:-:S04]  /*3680*/  ISETP.GT.AND P5, PT, R15, RZ, PT ;  /* 0x000000ff0f00720c */ /* 0x000fc80003fa4270 */
[----:B------:R-:W-:-:S13]  /*3690*/  ISETP.GT.AND P5, PT, R16, 0x40, P5 ;  /* 0x000000401000780c */ /* 0x000fda0002fa4270 */
[----:B------:R-:W2:Y:S01]  /*36a0*/  @P5 LDG.E.LTC128B R56, desc[UR12][R2.64] ;  /* 0x0000000c02385981 */ /* 0x000ea2000c1e1920 */
[----:B------:R-:W-:Y:S01]  /*36b0*/  BSSY B0, `(.L_x_86) ;  /* 0x000000a000007945 */ /* 0x000fe20003800000 */
[----:B--2---:R-:W-:-:S05]  /*36c0*/  LOP3.LUT R7, R56, 0xffffe000, RZ, 0xc0, !PT ;  /* 0xffffe00038077812 */ /* 0x004fca00078ec0ff */
[----:B------:R-:W-:-:S04]  /*36d0*/  FMUL R7, R7, R14 ;  /* 0x0000000e07077220 */ /* 0x000fc80000400000 */
[----:B------:R-:W-:-:S05]  /*36e0*/  FFMA R7, R24, R0, R7 ;  /* 0x0000000018077223 */ /* 0x000fca0000000007 */
[----:B------:R-:W-:-:S05]  /*36f0*/  F2FP.TF32.F32.PACK_B R7, R7 ;  /* 0x00000007ff07723e */ /* 0x000fca00024050ff */
[----:B------:R3:W-:Y:S01]  /*3700*/  @P5 STG.E desc[UR12][R10.64], R7 ;  /* 0x000000070a005986 */ /* 0x0007e2000c10190c */
[----:B------:R-:W-:-:S04]  /*3710*/  ISETP.GT.AND P5, PT, R15, 0x1, PT ;  /* 0x000000010f00780c */ /* 0x000fc80003fa4270 */
[----:B------:R-:W-:-:S13]  /*3720*/  ISETP.GT.AND P5, PT, R16, 0x40, P5 ;  /* 0x000000401000780c */ /* 0x000fda0002fa4270 */
[----:B---3--:R-:W-:Y:S05]  /*3730*/  @!P5 BRA `(.L_x_87) ;  /* 0x000000000004d947 */ /* 0x008fea0003800000 */
[----:B------:R2:W5:Y:S02]  /*3740*/  LDG.E.LTC128B R56, desc[UR12][R2.64+0x4] ;  /* 0x0000040c02387981 */ /* 0x000564000c1e1920 */
.L_x_87:
[----:B------:R-:W-:Y:S05]  /*3750*/  BSYNC B0 ;  /* 0x0000000000007941 */ /* 0x000fea0003800000 */
.L_x_86:
[----:B-----5:R-:W-:Y:S01]  /*3760*/  LOP3.LUT R7, R56, 0xffffe000, RZ, 0xc0, !PT ;  /* 0xffffe00038077812 */ /* 0x020fe200078ec0ff */
[----:B------:R-:W-:Y:S04]  /*3770*/  BSSY B0, `(.L_x_88) ;  /* 0x000000b000007945 */ /* 0x000fe80003800000 */
[----:B------:R-:W-:Y:S01]  /*3780*/  FMUL R6, R7, R14 ;  /* 0x0000000e07067220 */ /* 0x000fe20000400000 */
[----:B------:R-:W-:-:S03]  /*3790*/  @P5 IMAD.MOV.U32 R7, RZ, RZ, R11 ;  /* 0x000000ffff075224 */ /* 0x000fc600078e000b */
[----:B------:R-:W-:Y:S01]  /*37a0*/  FFMA R25, R25, R0, R6 ;  /* 0x0000000019197223 */ /* 0x000fe20000000006 */
[----:B------:R-:W-:-:S04]  /*37b0*/  @P5 IMAD.MOV.U32 R6, RZ, RZ, R10 ;  /* 0x000000ffff065224 */ /* 0x000fc800078e000a */
[----:B------:R-:W-:-:S05]  /*37c0*/  F2FP.TF32.F32.PACK_B R25, R25 ;  /* 0x00000019ff19723e */ /* 0x000fca00024050ff */
[----:B------:R3:W-:Y:S01]  /*37d0*/  @P5 STG.E desc[UR12][R6.64+0x4], R25 ;  /* 0x0000041906005986 */ /* 0x0007e2000c10190c */
[----:B------:R-:W-:-:S04]  /*37e0*/  ISETP.GT.AND P5, PT, R15, RZ, PT ;  /* 0x000000ff0f00720c */ /* 0x000fc80003fa4270 */
[----:B------:R-:W-:-:S13]  /*37f0*/  ISETP.GT.AND P5, PT, R16, 0x48, P5 ;  /* 0x000000481000780c */ /* 0x000fda0002fa4270 */
[----:B---3--:R-:W-:Y:S05]  /*3800*/  @!P5 BRA `(.L_x_89) ;  /* 0x000000000004d947 */ /* 0x008fea0003800000 */
[----:B------:R3:W5:Y:S02]  /*3810*/  LDG.E.LTC128B R56, desc[UR12][R4.64] ;  /* 0x0000000c04387981 */ /* 0x000764000c1e1920 */
.L_x_89:
[----:B------:R-:W-:Y:S05]  /*3820*/  BSYNC B0 ;  /* 0x0000000000007941 */ /* 0x000fea0003800000 */
.L_x_88:
[----:B-----5:R-:W-:Y:S01]  /*3830*/  LOP3.LUT R7, R56, 0xffffe000, RZ, 0xc0, !PT ;  /* 0xffffe00038077812 */ /* 0x020fe200078ec0ff */
[----:B------:R-:W-:Y:S04]  /*3840*/  BSSY B0, `(.L_x_90) ;  /* 0x0000009000007945 */ /* 0x000fe80003800000 */
[----:B------:R-:W-:-:S04]  /*3850*/  FMUL R7, R7, R14 ;  /* 0x0000000e07077220 */ /* 0x000fc80000400000 */
[----:B------:R-:W-:-:S05]  /*3860*/  FFMA R7, R26, R0, R7 ;  /* 0x000000001a077223 */ /* 0x000fca0000000007 */
[----:B------:R-:W-:-:S05]  /*3870*/  F2FP.TF32.F32.PACK_B R7, R7 ;  /* 0x00000007ff07723e */ /* 0x000fca00024050ff */
[----:B------:R0:W-:Y:S01]  /*3880*/  @P5 STG.E desc[UR12][R22.64], R7 ;  /* 0x0000000716005986 */ /* 0x0001e2000c10190c */
[----:B------:R-:W-:-:S04]  /*3890*/  ISETP.GT.AND P5, PT, R15, 0x1, PT ;  /* 0x000000010f00780c */ /* 0x000fc80003fa4270 */
[----:B------:R-:W-:-:S13]  /*38a0*/  ISETP.GT.AND P5, PT, R16, 0x48, P5 ;  /* 0x000000481000780c */ /* 0x000fda0002fa4270 */
[----:B0-----:R-:W-:Y:S05]  /*38b0*/  @!P5 BRA `(.L_x_91) ;  /* 0x000000000004d947 */ /* 0x001fea0003800000 */
[----:B------:R0:W5:Y:S02]  /*38c0*/  LDG.E.LTC128B R56, desc[UR12][R4.64+0x4] ;  /* 0x0000040c04387981 */ /* 0x000164000c1e1920 */
.L_x_91:
[----:B------:R-:W-:Y:S05]  /*38d0*/  BSYNC B0 ;  /* 0x0000000000007941 */ /* 0x000fea0003800000 */
.L_x_90:
        /* <DEDUP_REMOVED lines=10> */
.L_x_93:
[----:B------:R-:W-:Y:S05]  /*3980*/  BSYNC B0 ;  /* 0x0000000000007941 */ /* 0x000fea0003800000 */
.L_x_92:
[----:B-----5:R-:W-:Y:S01]  /*3990*/  LOP3.LUT R7, R56, 0xffffe000, RZ, 0xc0, !PT ;  /* 0xffffe00038077812 */ /* 0x020fe200078ec0ff */
[----:B------:R-:W-:Y:S01]  /*39a0*/  @P5 IMAD.MOV.U32 R6, RZ, RZ, R10 ;  /* 0x000000ffff065224 */ /* 0x000fe200078e000a */
[----:B------:R-:W-:Y:S03]  /*39b0*/  BSSY B0, `(.L_x_94) ;  /* 0x000000a000007945 */ /* 0x000fe60003800000 */
[----:B------:R-:W-:-:S04]  /*39c0*/  FMUL R7, R7, R14 ;  /* 0x0000000e07077220 */ /* 0x000fc80000400000 */
[----:B------:R-:W-:Y:S01]  /*39d0*/  FFMA R9, R28, R0, R7 ;  /* 0x000000001c097223 */ /* 0x000fe20000000007 */
[----:B------:R-:W-:-:S04]  /*39e0*/  @P5 IMAD.MOV.U32 R7, RZ, RZ, R11 ;  /* 0x000000ffff075224 */ /* 0x000fc800078e000b */
[----:B------:R-:W-:-:S05]  /*39f0*/  F2FP.TF32.F32.PACK_B R9, R9 ;  /* 0x00000009ff09723e */ /* 0x000fca00024050ff */
[----:B------:R0:W-:Y:S01]  /*3a00*/  @P5 STG.E desc[UR12][R6.64+0x20], R9 ;  /* 0x0000200906005986 */ /* 0x0001e2000c10190c */
[----:B------:R-:W-:-:S04]  /*3a10*/  ISETP.GT.AND P5, PT, R15, 0x9, PT ;  /* 0x000000090f00780c */ /* 0x000fc80003fa4270 */
[----:B------:R-:W-:-:S13]  /*3a20*/  ISETP.GT.AND P5, PT, R16, 0x40, P5 ;  /* 0x000000401000780c */ /* 0x000fda0002fa4270 */
[----:B0-----:R-:W-:Y:S05]  /*3a30*/  @!P5 BRA `(.L_x_95) ;  /* 0x000000000004d947 */ /* 0x001fea0003800000 */
[----:B------:R0:W5:Y:S02]  /*3a40*/  LDG.E.LTC128B R56, desc[UR12][R2.64+0x24] ;  /* 0x0000240c02387981 */ /* 0x000164000c1e1920 */
.L_x_95:
[----:B------:R-:W-:Y:S05]  /*3a50*/  BSYNC B0 ;  /* 0x0000000000007941 */ /* 0x000fea0003800000 */
.L_x_94:
        /* <DEDUP_REMOVED lines=12> */
.L_x_97:
[----:B------:R-:W-:Y:S05]  /*3b20*/  BSYNC B0 ;  /* 0x0000000000007941 */ /* 0x000fea0003800000 */
.L_x_96:
        /* <DEDUP_REMOVED lines=10> */
.L_x_99:
[----:B------:R-:W-:Y:S05]  /*3bd0*/  BSYNC B0 ;  /* 0x0000000000007941 */ /* 0x000fea0003800000 */
.L_x_98:
        /* <DEDUP_REMOVED lines=12> */
.L_x_101:
[----:B------:R-:W-:Y:S05]  /*3ca0*/  BSYNC B0 ;  /* 0x0000000000007941 */ /* 0x000fea0003800000 */
.L_x_100:
        /* <DEDUP_REMOVED lines=12> */
.L_x_103:
[----:B------:R-:W-:Y:S05]  /*3d70*/  BSYNC B0 ;  /* 0x0000000000007941 */ /* 0x000fea0003800000 */
.L_x_102:
        /* <DEDUP_REMOVED lines=12> */
.L_x_105:
[----:B------:R-:W-:Y:S05]  /*3e40*/  BSYNC B0 ;  /* 0x0000000000007941 */ /* 0x000fea0003800000 */
.L_x_104:
        /* <DEDUP_REMOVED lines=12> */
.L_x_107:
[----:B------:R-:W-:Y:S05]  /*3f10*/  BSYNC B0 ;  /* 0x0000000000007941 */ /* 0x000fea0003800000 */
.L_x_106:
        /* <DEDUP_REMOVED lines=12> */
.L_x_109:
[----:B------:R-:W-:Y:S05]  /*3fe0*/  BSYNC B0 ;  /* 0x0000000000007941 */ /* 0x000fea0003800000 */
.L_x_108:
        /* <DEDUP_REMOVED lines=12> */
.L_x_111:
[----:B------:R-:W-:Y:S05]  /*40b0*/  BSYNC B0 ;  /* 0x0000000000007941 */ /* 0x000fea0003800000 */
.L_x_110:
        /* <DEDUP_REMOVED lines=12> */
.L_x_113:
[----:B------:R-:W-:Y:S05]  /*4180*/  BSYNC B0 ;  /* 0x0000000000007941 */ /* 0x000fea0003800000 */
.L_x_112:
        /* <DEDUP_REMOVED lines=12> */
.L_x_115:
[----:B------:R-:W-:Y:S05]  /*4250*/  BSYNC B0 ;  /* 0x0000000000007941 */ /* 0x000fea0003800000 */
.L_x_114:
        /* <DEDUP_REMOVED lines=12> */
.L_x_117:
[----:B------:R-:W-:Y:S05]  /*4320*/  BSYNC B0 ;  /* 0x0000000000007941 */ /* 0x000fea0003800000 */
.L_x_116:
        /* <DEDUP_REMOVED lines=12> */
.L_x_119:
[----:B------:R-:W-:Y:S05]  /*43f0*/  BSYNC B0 ;  /* 0x0000000000007941 */ /* 0x000fea0003800000 */
.L_x_118:
        /* <DEDUP_REMOVED lines=12> */
.L_x_121:
[----:B------:R-:W-:Y:S05]  /*44c0*/  BSYNC B0 ;  /* 0x0000000000007941 */ /* 0x000fea0003800000 */
.L_x_120:
        /* <DEDUP_REMOVED lines=12> */
.L_x_123:
[----:B------:R-:W-:Y:S05]  /*4590*/  BSYNC B0 ;  /* 0x0000000000007941 */ /* 0x000fea0003800000 */
.L_x_122:
        /* <DEDUP_REMOVED lines=8> */
[----:B------:R-:W-:-:S13]  /*4620*/  ISETP.GT.AND P5, PT, R16, 0x40, P6 ;  /* 0x000000401000780c */ /* 0x000fda00037a4270 */
[----:B0-----:R-:W-:Y:S05]  /*4630*/  @!P5 BRA `(.L_x_125) ;  /* 0x000000000004d947 */ /* 0x001fea0003800000 */
[----:B------:R0:W5:Y:S02]  /*4640*/  LDG.E.LTC128B R56, desc[UR12][R2.64+0xa0] ;  /* 0x0000a00c02387981 */ /* 0x000164000c1e1920 */
.L_x_125:
[----:B------:R-:W-:Y:S05]  /*4650*/  BSYNC B0 ;  /* 0x0000000000007941 */ /* 0x000fea0003800000 */
.L_x_124:
        /* <DEDUP_REMOVED lines=8> */
[----:B------:R-:W-:-:S13]  /*46e0*/  ISETP.GT.AND P5, PT, R16, 0x40, P4 ;  /* 0x000000401000780c */ /* 0x000fda00027a4270 */
[----:B0-----:R-:W-:Y:S05]  /*46f0*/  @!P5 BRA `(.L_x_127) ;  /* 0x000000000004d947 */ /* 0x001fea0003800000 */
[----:B------:R0:W5:Y:S02]  /*4700*/  LDG.E.LTC128B R56, desc[UR12][R2.64+0xa4] ;  /* 0x0000a40c02387981 */ /* 0x000164000c1e1920 */
.L_x_127:
[----:B------:R-:W-:Y:S05]  /*4710*/  BSYNC B0 ;  /* 0x0000000000007941 */ /* 0x000fea0003800000 */
.L_x_126:
[----:B-----5:R-:W-:Y:S01]  /*4720*/  LOP3.LUT R7, R56, 0xffffe000, RZ, 0xc0, !PT ;  /* 0xffffe00038077812 */ /* 0x020fe200078ec0ff */
[----:B------:R-:W-:Y:S01]  /*4730*/  BSSY B0, `(.L_x_128) ;  /* 0x000000a000007945 */ /* 0x000fe20003800000 */
[----:B------:R-:W-:-:S03]  /*4740*/  ISETP.GT.AND P6, PT, R16, 0x48, P6 ;  /* 0x000000481000780c */ /* 0x000fc600037c4270 */
[----:B------:R-:W-:Y:S01]  /*4750*/  FMUL R6, R7, R14 ;  /* 0x0000000e07067220 */ /* 0x000fe20000400000 */
[----:B------:R-:W-:-:S03]  /*4760*/  @P5 IMAD.MOV.U32 R7, RZ, RZ, R11 ;  /* 0x000000ffff075224 */ /* 0x000fc600078e000b */
[----:B------:R-:W-:Y:S01]  /*4770*/  FFMA R45, R45, R0, R6 ;  /* 0x000000002d2d7223 */ /* 0x000fe20000000006 */
[----:B------:R-:W-:-:S04]  /*4780*/  @P5 IMAD.MOV.U32 R6, RZ, RZ, R10 ;  /* 0x000000ffff065224 */ /* 0x000fc800078e000a */
[----:B------:R-:W-:-:S05]  /*4790*/  F2FP.TF32.F32.PACK_B R45, R45 ;  /* 0x0000002dff2d723e */ /* 0x000fca00024050ff */
[----:B------:R0:W-:Y:S01]  /*47a0*/  @P5 STG.E desc[UR12][R6.64+0xa4], R45 ;  /* 0x0000a42d06005986 */ /* 0x0001e2000c10190c */
[----:B------:R-:W-:Y:S05]  /*47b0*/  @!P6 BRA `(.L_x_129) ;  /* 0x000000000004e947 */ /* 0x000fea0003800000 */
[----:B------:R0:W5:Y:S02]  /*47c0*/  LDG.E.LTC128B R56, desc[UR12][R4.64+0xa0] ;  /* 0x0000a00c04387981 */ /* 0x000164000c1e1920 */
.L_x_129:
[----:B------:R-:W-:Y:S05]  /*47d0*/  BSYNC B0 ;  /* 0x0000000000007941 */ /* 0x000fea0003800000 */
.L_x_128:
[----:B0----5:R-:W-:Y:S01]  /*47e0*/  LOP3.LUT R7, R56, 0xffffe000, RZ, 0xc0, !PT ;  /* 0xffffe00038077812 */ /* 0x021fe200078ec0ff */
[----:B------:R-:W-:Y:S01]  /*47f0*/  @P6 IMAD.MOV.U32 R6, RZ, RZ, R18 ;  /* 0x000000ffff066224 */ /* 0x000fe200078e0012 */
[----:B------:R-:W-:Y:S01]  /*4800*/  ISETP.GT.AND P4, PT, R16, 0x48, P4 ;  /* 0x000000481000780c */ /* 0x000fe20002784270 */
[----:B------:R-:W-:Y:S02]  /*4810*/  BSSY B0, `(.L_x_130) ;  /* 0x0000008000007945 */ /* 0x000fe40003800000 */
[----:B------:R-:W-:-:S04]  /*4820*/  FMUL R7, R7, R14 ;  /* 0x0000000e07077220 */ /* 0x000fc80000400000 */
[----:B------:R-:W-:Y:S01]  /*4830*/  FFMA R9, R46, R0, R7 ;  /* 0x000000002e097223 */ /* 0x000fe20000000007 */
[----:B------:R-:W-:-:S04]  /*4840*/  @P6 IMAD.MOV.U32 R7, RZ, RZ, R19 ;  /* 0x000000ffff076224 */ /* 0x000fc800078e0013 */
[----:B------:R-:W-:-:S05]  /*4850*/  F2FP.TF32.F32.PACK_B R9, R9 ;  /* 0x00000009ff09723e */ /* 0x000fca00024050ff */
[----:B------:R0:W-:Y:S01]  /*4860*/  @P6 STG.E desc[UR12][R6.64+0xa0], R9 ;  /* 0x0000a00906006986 */ /* 0x0001e2000c10190c */
[----:B------:R-:W-:Y:S05]  /*4870*/  @!P4 BRA `(.L_x_131) ;  /* 0x000000000004c947 */ /* 0x000fea0003800000 */
[----:B------:R0:W5:Y:S02]  /*4880*/  LDG.E.LTC128B R56, desc[UR12][R4.64+0xa4] ;  /* 0x0000a40c04387981 */ /* 0x000164000c1e1920 */
.L_x_131:
[----:B------:R-:W-:Y:S05]  /*4890*/  BSYNC B0 ;  /* 0x0000000000007941 */ /* 0x000fea0003800000 */
.L_x_130:
[----:B0----5:R-:W-:Y:S01]  /*48a0*/  LOP3.LUT R7, R56, 0xffffe000, RZ, 0xc0, !PT ;  /* 0xffffe00038077812 */ /* 0x021fe200078ec0ff */
        /* <DEDUP_REMOVED lines=10> */
.L_x_133:
[----:B------:R-:W-:Y:S05]  /*4950*/  BSYNC B0 ;  /* 0x0000000000007941 */ /* 0x000fea0003800000 */
.L_x_132:
        /* <DEDUP_REMOVED lines=11> */
.L_x_135:
[----:B------:R-:W-:Y:S05]  /*4a10*/  BSYNC B0 ;  /* 0x0000000000007941 */ /* 0x000fea0003800000 */
.L_x_134:
        /* <DEDUP_REMOVED lines=11> */
.L_x_137:
[----:B------:R-:W-:Y:S05]  /*4ad0*/  BSYNC B0 ;  /* 0x0000000000007941 */ /* 0x000fea0003800000 */
.L_x_136:
        /* <DEDUP_REMOVED lines=11> */
.L_x_139:
[----:B------:R-:W-:Y:S05]  /*4b90*/  BSYNC B0 ;  /* 0x0000000000007941 */ /* 0x000fea0003800000 */
.L_x_138:
        /* <DEDUP_REMOVED lines=11> */
.L_x_141:
[----:B------:R-:W-:Y:S05]  /*4c50*/  BSYNC B0 ;  /* 0x0000000000007941 */ /* 0x000fea0003800000 */
.L_x_140:
        /* <DEDUP_REMOVED lines=11> */
.L_x_143:
[----:B------:R-:W-:Y:S05]  /*4d10*/  BSYNC B0 ;  /* 0x0000000000007941 */ /* 0x000fea0003800000 */
.L_x_142:
[----:B0-2--5:R-:W-:Y:S01]  /*4d20*/  LOP3.LUT R3, R56, 0xffffe000, RZ, 0xc0, !PT ;  /* 0xffffe00038037812 */ /* 0x025fe200078ec0ff */
        /* <DEDUP_REMOVED lines=8> */
.L_x_145:
[----:B------:R-:W-:Y:S05]  /*4db0*/  BSYNC B0 ;  /* 0x0000000000007941 */ /* 0x000fea0003800000 */
.L_x_144:
[----:B-----5:R-:W-:Y:S01]  /*4dc0*/  LOP3.LUT R3, R56, 0xffffe000, RZ, 0xc0, !PT ;  /* 0xffffe00038037812 */ /* 0x020fe200078ec0ff */
        /* <DEDUP_REMOVED lines=10> */
.L_x_147:
[----:B------:R-:W-:Y:S05]  /*4e70*/  BSYNC B0 ;  /* 0x0000000000007941 */ /* 0x000fea0003800000 */
.L_x_146:
[----:B0----5:R-:W-:-:S05]  /*4e80*/  LOP3.LUT R3, R56, 0xffffe000, RZ, 0xc0, !PT ;  /* 0xffffe00038037812 */ /* 0x021fca00078ec0ff */
[----:B------:R-:W-:-:S04]  /*4e90*/  FMUL R14, R3, R14 ;  /* 0x0000000e030e7220 */ /* 0x000fc80000400000 */
[----:B------:R-:W-:Y:S01]  /*4ea0*/  FFMA R14, R55, R0, R14 ;  /* 0x00000000370e7223 */ /* 0x000fe2000000000e */
[----:B------:R-:W-:Y:S06]  /*4eb0*/  @!P0 EXIT ;  /* 0x000000000000894d */ /* 0x000fec0003800000 */
[----:B------:R-:W-:-:S05]  /*4ec0*/  F2FP.TF32.F32.PACK_B R3, R14 ;  /* 0x0000000eff03723e */ /* 0x000fca00024050ff */
[----:B------:R-:W-:Y:S01]  /*4ed0*/  STG.E desc[UR12][R18.64+0xe4], R3 ;  /* 0x0000e40312007986 */ /* 0x000fe2000c10190c */
[----:B------:R-:W-:Y:S05]  /*4ee0*/  EXIT ;  /* 0x000000000000794d */ /* 0x000fea0003800000 */
.L_x_25:
[----:B------:R-:W-:Y:S01]  /*4ef0*/  ULDC.64 UR4, c[0x0][0x5c8] ;  /* 0x0001720000047ab9 */ /* 0x000fe20000000a00 */
[-C--:B------:R-:W-:Y:S01]  /*4f00*/  FMUL R7, R56, R0.reuse ;  /* 0x0000000038077220 */ /* 0x080fe20000400000 */
[----:B------:R-:W-:Y:S01]  /*4f10*/  LEA R2, P1, R10, UR4, 0x2 ;  /* 0x000000040a027c11 */ /* 0x000fe2000f8210ff */
[----:B------:R-:W-:Y:S01]  /*4f20*/  IMAD.SHL.U32 R21, R20, 0x4, RZ ;  /* 0x0000000414157824 */ /* 0x000fe200078e00ff */
[----:B------:R-:W-:Y:S01]  /*4f30*/  ISETP.GT.AND P6, PT, R15, 0x1, PT ;  /* 0x000000010f00780c */ /* 0x000fe20003fc4270 */
[-C--:B------:R-:W-:Y:S01]  /*4f40*/  FMUL R57, R57, R0.reuse ;  /* 0x0000000039397220 */ /* 0x080fe20000400000 */
[----:B------:R-:W-:Y:S01]  /*4f50*/  LEA.HI.X R3, R10, UR5, R13, 0x2, P1 ;  /* 0x000000050a037c11 */ /* 0x000fe200088f140d */
[-C--:B------:R-:W-:Y:S01]  /*4f60*/  FMUL R9, R58, R0.reuse ;  /* 0x000000003a097220 */ /* 0x080fe20000400000 */
[----:B------:R-:W-:Y:S01]  /*4f70*/  F2FP.TF32.F32.PACK_B R7, R7 ;  /* 0x00000007ff07723e */ /* 0x000fe200024050ff */
[-C--:B------:R-:W-:Y:S01]  /*4f80*/  FMUL R59, R59, R0.reuse ;  /* 0x000000003b3b7220 */ /* 0x080fe20000400000 */
[----:B------:R-:W-:Y:S01]  /*4f90*/  ISETP.GT.AND P3, PT, R15, RZ, PT ;  /* 0x000000ff0f00720c */ /* 0x000fe20003f64270 */
[-C--:B------:R-:W-:Y:S01]  /*4fa0*/  FMUL R11, R60, R0.reuse ;  /* 0x000000003c0b7220 */ /* 0x080fe20000400000 */
[----:B------:R-:W-:Y:S01]  /*4fb0*/  ISETP.GT.AND P2, PT, R16, RZ, P6 ;  /* 0x000000ff1000720c */ /* 0x000fe20003744270 */
[----:B------:R-:W-:Y:S01]  /*4fc0*/  @P0 STG.E desc[UR12][R2.64], R7 ;  /* 0x0000000702000986 */ /* 0x000fe2000c10190c */
[----:B------:R-:W-:Y:S01]  /*4fd0*/  SHF.L.U64.HI R19, R20, 0x2, R19 ;  /* 0x0000000214137819 */ /* 0x000fe20000010213 */
[-C--:B------:R-:W-:Y:S01]  /*4fe0*/  FMUL R61, R61, R0.reuse ;  /* 0x000000003d3d7220 */ /* 0x080fe20000400000 */
[----:B------:R-:W-:Y:S01]  /*4ff0*/  ISETP.GT.AND P1, PT, R16, 0x8, P3 ;  /* 0x000000081000780c */ /* 0x000fe20001f24270 */
[----:B------:R-:W-:Y:S01]  /*5000*/  FMUL R13, R62, R0 ;  /* 0x000000003e0d7220 */ /* 0x000fe20000400000 */
[----:B------:R-:W-:Y:S01]  /*5010*/  IADD3 R4, P0, R21, R2, RZ ;  /* 0x0000000215047210 */ /* 0x000fe20007f1e0ff */
[-C--:B------:R-:W-:Y:S01]  /*5020*/  FMUL R63, R63, R0.reuse ;  /* 0x000000003f3f7220 */ /* 0x080fe20000400000 */
[----:B------:R-:W-:Y:S01]  /*5030*/  F2FP.TF32.F32.PACK_B R57, R57 ;  /* 0x00000039ff39723e */ /* 0x000fe200024050ff */
[-C--:B------:R-:W-:Y:S01]  /*5040*/  FMUL R65, R65, R0.reuse ;  /* 0x0000000041417220 */ /* 0x080fe20000400000 */
[----:B------:R-:W-:Y:S01]  /*5050*/  F2FP.TF32.F32.PACK_B R9, R9 ;  /* 0x00000009ff09723e */ /* 0x000fe200024050ff */
[----:B------:R-:W-:Y:S01]  /*5060*/  IMAD.X R5, R19, 0x1, R3, P0 ;  /* 0x0000000113057824 */ /* 0x000fe200000e0603 */
[C---:B------:R-:W-:Y:S01]  /*5070*/  ISETP.GT.AND P0, PT, R16.reuse, 0x8, P6 ;  /* 0x000000081000780c */ /* 0x040fe20003704270 */
[----:B------:R-:W-:Y:S01]  /*5080*/  @P2 STG.E desc[UR12][R2.64+0x4], R57 ;  /* 0x0000043902002986 */ /* 0x000fe2000c10190c */
[----:B------:R-:W-:Y:S01]  /*5090*/  ISETP.GT.AND P3, PT, R15, 0x8, PT ;  /* 0x000000080f00780c */ /* 0x000fe20003f64270 */
[-C--:B------:R-:W-:Y:S01]  /*50a0*/  FMUL R67, R67, R0.reuse ;  /* 0x0000000043437220 */ /* 0x080fe20000400000 */
[----:B------:R-:W-:Y:S01]  /*50b0*/  ISETP.GT.AND P4, PT, R15, 0x9, PT ;  /* 0x000000090f00780c */ /* 0x000fe20003f84270 */
[----:B------:R0:W-:Y:S01]  /*50c0*/  @P1 STG.E desc[UR12][R4.64], R9 ;  /* 0x0000000904001986 */ /* 0x0001e2000c10190c */
[C---:B------:R-:W-:Y:S01]  /*50d0*/  ISETP.GT.AND P2, PT, R16.reuse, RZ, P3 ;  /* 0x000000ff1000720c */ /* 0x040fe20001f44270 */
[-C--:B------:R-:W-:Y:S01]  /*50e0*/  FMUL R69, R69, R0.reuse ;  /* 0x0000000045457220 */ /* 0x080fe20000400000 */
[----:B------:R-:W-:Y:S01]  /*50f0*/  F2FP.TF32.F32.PACK_B R59, R59 ;  /* 0x0000003bff3b723e */ /* 0x000fe200024050ff */
[-C--:B------:R-:W-:Y:S01]  /*5100*/  FMUL R71, R71, R0.reuse ;  /* 0x0000000047477220 */ /* 0x080fe20000400000 */
[C---:B------:R-:W-:Y:S01]  /*5110*/  ISETP.GT.AND P1, PT, R16.reuse, RZ, P4 ;  /* 0x000000ff1000720c */ /* 0x040fe20002724270 */
[-C--:B------:R-:W-:Y:S01]  /*5120*/  FMUL R73, R73, R0.reuse ;  /* 0x0000000049497220 */ /* 0x080fe20000400000 */
[----:B------:R-:W-:Y:S01]  /*5130*/  F2FP.TF32.F32.PACK_B R11, R11 ;  /* 0x0000000bff0b723e */ /* 0x000fe200024050ff */
[----:B------:R-:W-:Y:S01]  /*5140*/  @P0 STG.E desc[UR12][R4.64+0x4], R59 ;  /* 0x0000043b04000986 */ /* 0x000fe2000c10190c */
[C---:B------:R-:W-:Y:S01]  /*5150*/  ISETP.GT.AND P0, PT, R16.reuse, 0x8, P3 ;  /* 0x000000081000780c */ /* 0x040fe20001f04270 */
[-C--:B------:R-:W-:Y:S01]  /*5160*/  FMUL R75, R75, R0.reuse ;  /* 0x000000004b4b7220 */ /* 0x080fe20000400000 */
[----:B------:R-:W-:Y:S01]  /*5170*/  F2FP.TF32.F32.PACK_B R61, R61 ;  /* 0x0000003dff3d723e */ /* 0x000fe200024050ff */
[-C--:B------:R-:W-:Y:S01]  /*5180*/  FMUL R77, R77, R0.reuse ;  /* 0x000000004d4d7220 */ /* 0x080fe20000400000 */
[C---:B0-----:R-:W-:Y:S01]  /*5190*/  SHF.L.U64.HI R9, R17.reuse, 0x2, R18 ;  /* 0x0000000211097819 */ /* 0x041fe20000010212 */
[----:B------:R-:W-:Y:S01]  /*51a0*/  IMAD.SHL.U32 R17, R17, 0x4, RZ ;  /* 0x0000000411117824 */ /* 0x000fe200078e00ff */
[----:B------:R0:W-:Y:S01]  /*51b0*/  @P2 STG.E desc[UR12][R2.64+0x20], R11 ;  /* 0x0000200b02002986 */ /* 0x0001e2000c10190c */
[----:B------:R-:W-:Y:S01]  /*51c0*/  F2FP.TF32.F32.PACK_B R13, R13 ;  /* 0x0000000dff0d723e */ /* 0x000fe200024050ff */
[----:B------:R-:W-:Y:S01]  /*51d0*/  FMUL R79, R79, R0 ;  /* 0x000000004f4f7220 */ /* 0x000fe20000400000 */
[----:B------:R-:W-:Y:S01]  /*51e0*/  ISETP.GT.AND P3, PT, R15, 0x10, PT ;  /* 0x000000100f00780c */ /* 0x000fe20003f64270 */
[----:B------:R-:W-:Y:S01]  /*51f0*/  @P1 STG.E desc[UR12][R2.64+0x24], R61 ;  /* 0x0000243d02001986 */ /* 0x000fe2000c10190c */
[----:B------:R-:W-:Y:S01]  /*5200*/  IADD3 R6, P1, P2, R17, R2, R21 ;  /* 0x0000000211067210 */ /* 0x000fe20007a3e015 */
[-C--:B------:R-:W-:Y:S01]  /*5210*/  FMUL R81, R81, R0.reuse ;  /* 0x0000000051517220 */ /* 0x080fe20000400000 */
[----:B------:R-:W-:Y:S01]  /*5220*/  F2FP.TF32.F32.PACK_B R63, R63 ;  /* 0x0000003fff3f723e */ /* 0x000fe200024050ff */
[----:B------:R1:W-:Y:S01]  /*5230*/  @P0 STG.E desc[UR12][R4.64+0x20], R13 ;  /* 0x0000200d04000986 */ /* 0x0003e2000c10190c */
[----:B------:R-:W-:Y:S01]  /*5240*/  IADD3.X R7, R9, R3, R19, P1, P2 ;  /* 0x0000000309077210 */ /* 0x000fe20000fe4413 */
[-C--:B------:R-:W-:Y:S01]  /*5250*/  FMUL R83, R83, R0.reuse ;  /* 0x0000000053537220 */ /* 0x080fe20000400000 */
[----:B------:R-:W-:Y:S01]  /*5260*/  ISETP.GT.AND P1, PT, R16, 0x8, P4 ;  /* 0x000000081000780c */ /* 0x000fe20002724270 */
[-C--:B0-----:R-:W-:Y:S01]  /*5270*/  FMUL R11, R64, R0.reuse ;  /* 0x00000000400b7220 */ /* 0x081fe20000400000 */
[----:B------:R-:W-:Y:S01]  /*5280*/  ISETP.GT.AND P0, PT, R16, RZ, P3 ;  /* 0x000000ff1000720c */ /* 0x000fe20001f04270 */
[-C--:B------:R-:W-:Y:S01]  /*5290*/  FMUL R19, R84, R0.reuse ;  /* 0x0000000054137220 */ /* 0x080fe20000400000 */
[----:B------:R-:W-:Y:S01]  /*52a0*/  ISETP.GT.AND P2, PT, R15, 0x11, PT ;  /* 0x000000110f00780c */ /* 0x000fe20003f44270 */
[-C--:B------:R-:W-:Y:S01]  /*52b0*/  FMUL R85, R85, R0.reuse ;  /* 0x0000000055557220 */ /* 0x080fe20000400000 */
[----:B------:R-:W-:Y:S01]  /*52c0*/  F2FP.TF32.F32.PACK_B R11, R11 ;  /* 0x0000000bff0b723e */ /* 0x000fe200024050ff */
[-C--:B------:R-:W-:Y:S01]  /*52d0*/  FMUL R87, R87, R0.reuse ;  /* 0x0000000057577220 */ /* 0x080fe20000400000 */
[----:B------:R-:W-:Y:S01]  /*52e0*/  F2FP.TF32.F32.PACK_B R65, R65 ;  /* 0x00000041ff41723e */ /* 0x000fe200024050ff */
[-C--:B-1----:R-:W-:Y:S01]  /*52f0*/  FMUL R13, R66, R0.reuse ;  /* 0x00000000420d7220 */ /* 0x082fe20000400000 */
[----:B------:R-:W-:Y:S01]  /*5300*/  F2FP.TF32.F32.PACK_B R67, R67 ;  /* 0x00000043ff43723e */ /* 0x000fe200024050ff */
[-C--:B------:R-:W-:Y:S01]  /*5310*/  FMUL R25, R25, R0.reuse ;  /* 0x0000000019197220 */ /* 0x080fe20000400000 */
[----:B------:R-:W-:Y:S01]  /*5320*/  F2FP.TF32.F32.PACK_B R69, R69 ;  /* 0x00000045ff45723e */ /* 0x000fe200024050ff */
[----:B------:R-:W-:Y:S01]  /*5330*/  @P1 STG.E desc[UR12][R4.64+0x24], R63 ;  /* 0x0000243f04001986 */ /* 0x000fe2000c10190c */
[----:B------:R-:W-:Y:S01]  /*5340*/  F2FP.TF32.F32.PACK_B R13, R13 ;  /* 0x0000000dff0d723e */ /* 0x000fe200024050ff */
[-C--:B------:R-:W-:Y:S01]  /*5350*/  FMUL R27, R27, R0.reuse ;  /* 0x000000001b1b7220 */ /* 0x080fe20000400000 */
[----:B------:R-:W-:Y:S01]  /*5360*/  ISETP.GT.AND P1, PT, R15, 0x19, PT ;  /* 0x000000190f00780c */ /* 0x000fe20003f24270 */
[----:B------:R0:W-:Y:S01]  /*5370*/  @P0 STG.E desc[UR12][R2.64+0x40], R11 ;  /* 0x0000400b02000986 */ /* 0x0001e2000c10190c */
[----:B------:R-:W-:Y:S01]  /*5380*/  ISETP.GT.AND P0, PT, R16, RZ, P2 ;  /* 0x000000ff1000720c */ /* 0x000fe20001704270 */
[-C--:B------:R-:W-:Y:S01]  /*5390*/  FMUL R29, R29, R0.reuse ;  /* 0x000000001d1d7220 */ /* 0x080fe20000400000 */
[----:B------:R-:W-:Y:S01]  /*53a0*/  F2FP.TF32.F32.PACK_B R71, R71 ;  /* 0x00000047ff47723e */ /* 0x000fe200024050ff */
[-C--:B------:R-:W-:Y:S01]  /*53b0*/  FMUL R31, R31, R0.reuse ;  /* 0x000000001f1f7220 */ /* 0x080fe20000400000 */
[----:B------:R-:W-:Y:S01]  /*53c0*/  F2FP.TF32.F32.PACK_B R73, R73 ;  /* 0x00000049ff49723e */ /* 0x000fe200024050ff */
[-C--:B------:R-:W-:Y:S01]  /*53d0*/  FMUL R33, R33, R0.reuse ;  /* 0x0000000021217220 */ /* 0x080fe20000400000 */
[----:B------:R-:W-:Y:S01]  /*53e0*/  F2FP.TF32.F32.PACK_B R75, R75 ;  /* 0x0000004bff4b723e */ /* 0x000fe200024050ff */
[-C--:B------:R-:W-:Y:S01]  /*53f0*/  FMUL R35, R35, R0.reuse ;  /* 0x0000000023237220 */ /* 0x080fe20000400000 */
[----:B------:R-:W-:Y:S01]  /*5400*/  ISETP.GT.AND P5, PT, R15, 0x28, PT ;  /* 0x000000280f00780c */ /* 0x000fe20003fa4270 */
[-C--:B------:R-:W-:Y:S01]  /*5410*/  FMUL R37, R37, R0.reuse ;  /* 0x0000000025257220 */ /* 0x080fe20000400000 */
[----:B------:R-:W-:Y:S01]  /*5420*/  F2FP.TF32.F32.PACK_B R77, R77 ;  /* 0x0000004dff4d723e */ /* 0x000fe200024050ff */
[-C--:B0-----:R-:W-:Y:S01]  /*5430*/  FMUL R11, R68, R0.reuse ;  /* 0x00000000440b7220 */ /* 0x081fe20000400000 */
[----:B------:R-:W-:Y:S01]  /*5440*/  F2FP.TF32.F32.PACK_B R79, R79 ;  /* 0x0000004fff4f723e */ /* 0x000fe200024050ff */
[----:B------:R-:W-:Y:S01]  /*5450*/  @P0 STG.E desc[UR12][R2.64+0x44], R65 ;  /* 0x0000444102000986 */ /* 0x000fe2000c10190c */
[C---:B------:R-:W-:Y:S01]  /*5460*/  ISETP.GT.AND P0, PT, R16.reuse, 0x8, P3 ;  /* 0x000000081000780c */ /* 0x040fe20001f04270 */
[-C--:B------:R-:W-:Y:S01]  /*5470*/  FMUL R39, R39, R0.reuse ;  /* 0x0000000027277220 */ /* 0x080fe20000400000 */
[----:B------:R-:W-:Y:S01]  /*5480*/  F2FP.TF32.F32.PACK_B R11, R11 ;  /* 0x0000000bff0b723e */ /* 0x000fe200024050ff */
[-C--:B------:R-:W-:Y:S01]  /*5490*/  FMUL R41, R41, R0.reuse ;  /* 0x0000000029297220 */ /* 0x080fe20000400000 */
[----:B------:R-:W-:Y:S01]  /*54a0*/  ISETP.GT.AND P3, PT, R15, 0x29, PT ;  /* 0x000000290f00780c */ /* 0x000fe20003f64270 */
[-C--:B------:R-:W-:Y:S01]  /*54b0*/  FMUL R43, R43, R0.reuse ;  /* 0x000000002b2b7220 */ /* 0x080fe20000400000 */
[----:B------:R-:W-:Y:S01]  /*54c0*/  ISETP.GT.AND P4, PT, R15, 0x31, PT ;  /* 0x000000310f00780c */ /* 0x000fe20003f84270 */
[-C--:B------:R-:W-:Y:S01]  /*54d0*/  FMUL R45, R45, R0.reuse ;  /* 0x000000002d2d7220 */ /* 0x080fe20000400000 */
[----:B------:R-:W-:Y:S01]  /*54e0*/  F2FP.TF32.F32.PACK_B R81, R81 ;  /* 0x00000051ff51723e */ /* 0x000fe200024050ff */
[-C--:B------:R-:W-:Y:S01]  /*54f0*/  FMUL R47, R47, R0.reuse ;  /* 0x000000002f2f7220 */ /* 0x080fe20000400000 */
[----:B------:R-:W-:Y:S01]  /*5500*/  F2FP.TF32.F32.PACK_B R83, R83 ;  /* 0x00000053ff53723e */ /* 0x000fe200024050ff */
[-C--:B------:R-:W-:Y:S01]  /*5510*/  FMUL R49, R49, R0.reuse ;  /* 0x0000000031317220 */ /* 0x080fe20000400000 */
[----:B------:R-:W-:Y:S01]  /*5520*/  F2FP.TF32.F32.PACK_B R19, R19 ;  /* 0x00000013ff13723e */ /* 0x000fe200024050ff */
[----:B------:R0:W-:Y:S01]  /*5530*/  @P0 STG.E desc[UR12][R4.64+0x40], R13 ;  /* 0x0000400d04000986 */ /* 0x0001e2000c10190c */
[----:B------:R-:W-:Y:S01]  /*5540*/  ISETP.GT.AND P0, PT, R16, 0x8, P2 ;  /* 0x000000081000780c */ /* 0x000fe20001704270 */
[-C--:B------:R-:W-:Y:S01]  /*5550*/  FMUL R51, R51, R0.reuse ;  /* 0x0000000033337220 */ /* 0x080fe20000400000 */
[----:B------:R-:W-:Y:S01]  /*5560*/  ISETP.GT.AND P2, PT, R15, 0x18, PT ;  /* 0x000000180f00780c */ /* 0x000fe20003f44270 */
[----:B------:R-:W-:Y:S01]  /*5570*/  FMUL R53, R53, R0 ;  /* 0x0000000035357220 */ /* 0x000fe20000400000 */
[----:B------:R-:W-:-:S02]  /*5580*/  P2R R14, PR, RZ, 0x20 ;  /* 0x00000020ff0e7803 */ /* 0x000fc40000000000 */
[----:B------:R-:W-:Y:S02]  /*5590*/  P2R R12, PR, RZ, 0x8 ;  /* 0x00000008ff0c7803 */ /* 0x000fe40000000000 */
[----:B------:R-:W-:Y:S02]  /*55a0*/  F2FP.TF32.F32.PACK_B R85, R85 ;  /* 0x00000055ff55723e */ /* 0x000fe400024050ff */
[----:B------:R-:W-:Y:S01]  /*55b0*/  F2FP.TF32.F32.PACK_B R87, R87 ;  /* 0x00000057ff57723e */ /* 0x000fe200024050ff */
[----:B0-----:R-:W-:Y:S01]  /*55c0*/  FMUL R13, R70, R0 ;  /* 0x00000000460d7220 */ /* 0x001fe20000400000 */
[----:B------:R-:W-:Y:S01]  /*55d0*/  F2FP.TF32.F32.PACK_B R25, R25 ;  /* 0x00000019ff19723e */ /* 0x000fe200024050ff */
[----:B------:R-:W-:Y:S01]  /*55e0*/  @P0 STG.E desc[UR12][R4.64+0x44], R67 ;  /* 0x0000444304000986 */ /* 0x000fe2000c10190c */
[----:B------:R-:W-:Y:S02]  /*55f0*/  ISETP.GT.AND P0, PT, R16, RZ, P2 ;  /* 0x000000ff1000720c */ /* 0x000fe40001704270 */
[----:B------:R-:W-:-:S02]  /*5600*/  F2FP.TF32.F32.PACK_B R13, R13 ;  /* 0x0000000dff0d723e */ /* 0x000fc400024050ff */
[----:B------:R-:W-:Y:S02]  /*5610*/  F2FP.TF32.F32.PACK_B R27, R27 ;  /* 0x0000001bff1b723e */ /* 0x000fe400024050ff */
[----:B------:R-:W-:Y:S02]  /*5620*/  F2FP.TF32.F32.PACK_B R29, R29 ;  /* 0x0000001dff1d723e */ /* 0x000fe400024050ff */
[----:B------:R-:W-:Y:S02]  /*5630*/  F2FP.TF32.F32.PACK_B R31, R31 ;  /* 0x0000001fff1f723e */ /* 0x000fe400024050ff */
[----:B------:R-:W-:Y:S02]  /*5640*/  F2FP.TF32.F32.PACK_B R33, R33 ;  /* 0x00000021ff21723e */ /* 0x000fe400024050ff */
[----:B------:R-:W-:Y:S01]  /*5650*/  F2FP.TF32.F32.PACK_B R35, R35 ;  /* 0x00000023ff23723e */ /* 0x000fe200024050ff */
[----:B------:R0:W-:Y:S01]  /*5660*/  @P0 STG.E desc[UR12][R2.64+0x60], R11 ;  /* 0x0000600b02000986 */ /* 0x0001e2000c10190c */
[----:B------:R-:W-:-:S02]  /*5670*/  ISETP.GT.AND P0, PT, R16, RZ, P1 ;  /* 0x000000ff1000720c */ /* 0x000fc40000f04270 */
[----:B------:R-:W-:Y:S02]  /*5680*/  F2FP.TF32.F32.PACK_B R37, R37 ;  /* 0x00000025ff25723e */ /* 0x000fe400024050ff */
[----:B------:R-:W-:Y:S02]  /*5690*/  F2FP.TF32.F32.PACK_B R39, R39 ;  /* 0x00000027ff27723e */ /* 0x000fe400024050ff */
[----:B------:R-:W-:Y:S02]  /*56a0*/  F2FP.TF32.F32.PACK_B R41, R41 ;  /* 0x00000029ff29723e */ /* 0x000fe400024050ff */
[----:B------:R-:W-:Y:S02]  /*56b0*/  F2FP.TF32.F32.PACK_B R43, R43 ;  /* 0x0000002bff2b723e */ /* 0x000fe400024050ff */
[----:B------:R-:W-:Y:S01]  /*56c0*/  F2FP.TF32.F32.PACK_B R45, R45 ;  /* 0x0000002dff2d723e */ /* 0x000fe200024050ff */
[----:B0-----:R-:W-:Y:S01]  /*56d0*/  FMUL R11, R72, R0 ;  /* 0x00000000480b7220 */ /* 0x001fe20000400000 */
[----:B------:R-:W-:Y:S01]  /*56e0*/  F2FP.TF32.F32.PACK_B R47, R47 ;  /* 0x0000002fff2f723e */ /* 0x000fe200024050ff */
[----:B------:R-:W-:Y:S01]  /*56f0*/  @P0 STG.E desc[UR12][R2.64+0x64], R69 ;  /* 0x0000644502000986 */ /* 0x000fe2000c10190c */
[----:B------:R-:W-:-:S02]  /*5700*/  ISETP.GT.AND P0, PT, R16, 0x8, P2 ;  /* 0x000000081000780c */ /* 0x000fc40001704270 */
[----:B------:R-:W-:Y:S02]  /*5710*/  ISETP.GT.AND P2, PT, R15, 0x20, PT ;  /* 0x000000200f00780c */ /* 0x000fe40003f44270 */
[----:B------:R-:W-:Y:S02]  /*5720*/  F2FP.TF32.F32.PACK_B R11, R11 ;  /* 0x0000000bff0b723e */ /* 0x000fe400024050ff */
[----:B------:R-:W-:Y:S02]  /*5730*/  F2FP.TF32.F32.PACK_B R49, R49 ;  /* 0x00000031ff31723e */ /* 0x000fe400024050ff */
[----:B------:R-:W-:Y:S02]  /*5740*/  F2FP.TF32.F32.PACK_B R51, R51 ;  /* 0x00000033ff33723e */ /* 0x000fe400024050ff */
[----:B------:R-:W-:-:S03]  /*5750*/  F2FP.TF32.F32.PACK_B R53, R53 ;  /* 0x00000035ff35723e */ /* 0x000fc600024050ff */
[----:B------:R0:W-:Y:S01]  /*5760*/  @P0 STG.E desc[UR12][R4.64+0x60], R13 ;  /* 0x0000600d04000986 */ /* 0x0001e2000c10190c */
[----:B------:R-:W-:Y:S02]  /*5770*/  ISETP.GT.AND P0, PT, R16, 0x8, P1 ;  /* 0x000000081000780c */ /* 0x000fe40000f04270 */
[----:B------:R-:W-:Y:S01]  /*5780*/  ISETP.GT.AND P1, PT, R15, 0x21, PT ;  /* 0x000000210f00780c */ /* 0x000fe20003f24270 */
[----:B0-----:R-:W-:-:S10]  /*5790*/  FMUL R13, R74, R0 ;  /* 0x000000004a0d7220 */ /* 0x001fd40000400000 */
[----:B------:R-:W-:Y:S01]  /*57a0*/  @P0 STG.E desc[UR12][R4.64+0x64], R71 ;  /* 0x0000644704000986 */ /* 0x000fe2000c10190c */
[----:B------:R-:W-:Y:S02]  /*57b0*/  ISETP.GT.AND P0, PT, R16, RZ, P2 ;  /* 0x000000ff1000720c */ /* 0x000fe40001704270 */
[----:B------:R-:W-:-:S11]  /*57c0*/  F2FP.TF32.F32.PACK_B R13, R13 ;  /* 0x0000000dff0d723e */ /* 0x000fd600024050ff */
[----:B------:R0:W-:Y:S01]  /*57d0*/  @P0 STG.E desc[UR12][R2.64+0x80], R11 ;  /* 0x0000800b02000986 */ /* 0x0001e2000c10190c */
[----:B------:R-:W-:Y:S01]  /*57e0*/  ISETP.GT.AND P0, PT, R16, RZ, P1 ;  /* 0x000000ff1000720c */ /* 0x000fe20000f04270 */
[----:B0-----:R-:W-:-:S12]  /*57f0*/  FMUL R11, R76, R0 ;  /* 0x000000004c0b7220 */ /* 0x001fd80000400000 */
[----:B------:R-:W-:Y:S01]  /*5800*/  @P0 STG.E desc[UR12][R2.64+0x84], R73 ;  /* 0x0000844902000986 */ /* 0x000fe2000c10190c */
[----:B------:R-:W-:Y:S02]  /*5810*/  ISETP.GT.AND P0, PT, R16, 0x8, P2 ;  /* 0x000000081000780c */ /* 0x000fe40001704270 */
[----:B------:R-:W-:Y:S02]  /*5820*/  F2FP.TF32.F32.PACK_B R11, R11 ;  /* 0x0000000bff0b723e */ /* 0x000fe400024050ff */
[----:B------:R-:W-:-:S09]  /*5830*/  ISETP.GT.AND P2, PT, R15, 0x38, PT ;  /* 0x000000380f00780c */ /* 0x000fd20003f44270 */
[----:B------:R0:W-:Y:S01]  /*5840*/  @P0 STG.E desc[UR12][R4.64+0x80], R13 ;  /* 0x0000800d04000986 */ /* 0x0001e2000c10190c */
[----:B------:R-:W-:Y:S01]  /*5850*/  ISETP.GT.AND P0, PT, R16, 0x8, P1 ;  /* 0x000000081000780c */ /* 0x000fe20000f04270 */
[----:B0-----:R-:W-:-:S12]  /*5860*/  FMUL R13, R78, R0 ;  /* 0x000000004e0d7220 */ /* 0x001fd80000400000 */
        /* <DEDUP_REMOVED lines=8> */
[----:B------:R-:W-:-:S11]  /*58f0*/  F2FP.TF32.F32.PACK_B R11, R11 ;  /* 0x0000000bff0b723e */ /* 0x000fd600024050ff */
[----:B------:R0:W-:Y:S01]  /*5900*/  @P0 STG.E desc[UR12][R4.64+0xa0], R13 ;  /* 0x0000a00d04000986 */ /* 0x0001e2000c10190c */
[C---:B------:R-:W-:Y:S02]  /*5910*/  ISETP.GT.AND P0, PT, R16.reuse, 0x8, P3 ;  /* 0x000000081000780c */ /* 0x040fe40001f04270 */
[----:B------:R-:W-:Y:S01]  /*5920*/  ISETP.GT.AND P3, PT, R16, 0x8, P2 ;  /* 0x000000081000780c */ /* 0x000fe20001764270 */
[----:B0-----:R-:W-:-:S10]  /*5930*/  FMUL R13, R82, R0 ;  /* 0x00000000520d7220 */ /* 0x001fd40000400000 */
[----:B------:R-:W-:Y:S01]  /*5940*/  @P0 STG.E desc[UR12][R4.64+0xa4], R79 ;  /* 0x0000a44f04000986 */ /* 0x000fe2000c10190c */
[----:B------:R-:W-:Y:S02]  /*5950*/  ISETP.GT.AND P0, PT, R15, 0x30, PT ;  /* 0x000000300f00780c */ /* 0x000fe40003f04270 */
[----:B------:R-:W-:Y:S02]  /*5960*/  F2FP.TF32.F32.PACK_B R13, R13 ;  /* 0x0000000dff0d723e */ /* 0x000fe400024050ff */
[----:B------:R-:W-:-:S13]  /*5970*/  ISETP.GT.AND P1, PT, R16, RZ, P0 ;  /* 0x000000ff1000720c */ /* 0x000fda0000724270 */
[----:B------:R-:W-:Y:S01]  /*5980*/  @P1 STG.E desc[UR12][R2.64+0xc0], R11 ;  /* 0x0000c00b02001986 */ /* 0x000fe2000c10190c */
[----:B------:R-:W-:-:S13]  /*5990*/  ISETP.GT.AND P1, PT, R16, RZ, P4 ;  /* 0x000000ff1000720c */ /* 0x000fda0002724270 */
[----:B------:R-:W-:Y:S01]  /*59a0*/  @P1 STG.E desc[UR12][R2.64+0xc4], R81 ;  /* 0x0000c45102001986 */ /* 0x000fe2000c10190c */
[----:B------:R-:W-:-:S13]  /*59b0*/  ISETP.GT.AND P1, PT, R16, 0x8, P0 ;  /* 0x000000081000780c */ /* 0x000fda0000724270 */
[----:B------:R0:W-:Y:S01]  /*59c0*/  @P1 STG.E desc[UR12][R4.64+0xc0], R13 ;  /* 0x0000c00d04001986 */ /* 0x0001e2000c10190c */
[----:B------:R-:W-:Y:S01]  /*59d0*/  ISETP.GT.AND P1, PT, R16, 0x8, P4 ;  /* 0x000000081000780c */ /* 0x000fe20002724270 */
[----:B0-----:R-:W-:-:S12]  /*59e0*/  FMUL R13, R86, R0 ;  /* 0x00000000560d7220 */ /* 0x001fd80000400000 */
[----:B------:R-:W-:Y:S01]  /*59f0*/  @P1 STG.E desc[UR12][R4.64+0xc4], R83 ;  /* 0x0000c45304001986 */ /* 0x000fe2000c10190c */
[----:B------:R-:W-:Y:S02]  /*5a00*/  IADD3 R10, P1, R17, R4, RZ ;  /* 0x00000004110a7210 */ /* 0x000fe40007f3e0ff */
[----:B------:R-:W-:-:S03]  /*5a10*/  F2FP.TF32.F32.PACK_B R13, R13 ;  /* 0x0000000dff0d723e */ /* 0x000fc600024050ff */
[----:B------:R-:W-:Y:S01]  /*5a20*/  IMAD.X R11, R9, 0x1, R5, P1 ;  /* 0x00000001090b7824 */ /* 0x000fe200008e0605 */
[----:B------:R-:W-:-:S13]  /*5a30*/  ISETP.GT.AND P1, PT, R16, RZ, P2 ;  /* 0x000000ff1000720c */ /* 0x000fda0001724270 */
[----:B------:R-:W-:Y:S01]  /*5a40*/  @P1 STG.E desc[UR12][R2.64+0xe0], R19 ;  /* 0x0000e01302001986 */ /* 0x000fe2000c10190c */
[----:B------:R-:W-:Y:S01]  /*5a50*/  IADD3 R8, P1, R17, R2, RZ ;  /* 0x0000000211087210 */ /* 0x000fe20007f3e0ff */
[----:B------:R-:W-:-:S04]  /*5a60*/  FMUL R17, R24, R0 ;  /* 0x0000000018117220 */ /* 0x000fc80000400000 */
[----:B------:R-:W-:Y:S01]  /*5a70*/  IMAD.X R9, R9, 0x1, R3, P1 ;  /* 0x0000000109097824 */ /* 0x000fe200008e0603 */
[----:B------:R-:W-:Y:S02]  /*5a80*/  ISETP.GT.AND P1, PT, R15, 0x39, PT ;  /* 0x000000390f00780c */ /* 0x000fe40003f24270 */
[----:B------:R-:W-:Y:S02]  /*5a90*/  F2FP.TF32.F32.PACK_B R17, R17 ;  /* 0x00000011ff11723e */ /* 0x000fe400024050ff */
[----:B------:R-:W-:-:S13]  /*5aa0*/  ISETP.GT.AND P5, PT, R16, RZ, P1 ;  /* 0x000000ff1000720c */ /* 0x000fda0000fa4270 */
[----:B------:R-:W-:Y:S01]  /*5ab0*/  @P5 STG.E desc[UR12][R2.64+0xe4], R85 ;  /* 0x0000e45502005986 */ /* 0x000fe2000c10190c */
[----:B------:R-:W-:-:S03]  /*5ac0*/  ISETP.GT.AND P5, PT, R15, RZ, PT ;  /* 0x000000ff0f00720c */ /* 0x000fc60003fa4270 */
[----:B------:R0:W-:Y:S01]  /*5ad0*/  @P3 STG.E desc[UR12][R4.64+0xe0], R13 ;  /* 0x0000e00d04003986 */ /* 0x0001e2000c10190c */
[----:B------:R-:W-:Y:S01]  /*5ae0*/  ISETP.GT.AND P3, PT, R16, 0x8, P1 ;  /* 0x000000081000780c */ /* 0x000fe20000f64270 */
[----:B0-----:R-:W-:-:S12]  /*5af0*/  FMUL R13, R28, R0 ;  /* 0x000000001c0d7220 */ /* 0x001fd80000400000 */
[----:B------:R0:W-:Y:S01]  /*5b00*/  @P3 STG.E desc[UR12][R4.64+0xe4], R87 ;  /* 0x0000e45704003986 */ /* 0x0001e2000c10190c */
[C---:B------:R-:W-:Y:S02]  /*5b10*/  ISETP.GT.AND P3, PT, R16.reuse, 0x40, P5 ;  /* 0x000000401000780c */ /* 0x040fe40002f64270 */
[----:B------:R-:W-:Y:S02]  /*5b20*/  ISETP.GT.AND P5, PT, R16, 0x48, P5 ;  /* 0x000000481000780c */ /* 0x000fe40002fa4270 */
[----:B------:R-:W-:Y:S01]  /*5b30*/  F2FP.TF32.F32.PACK_B R13, R13 ;  /* 0x0000000dff0d723e */ /* 0x000fe200024050ff */
[----:B0-----:R-:W-:-:S08]  /*5b40*/  FMUL R5, R26, R0 ;  /* 0x000000001a057220 */ /* 0x001fd00000400000 */
[----:B------:R0:W-:Y:S01]  /*5b50*/  @P3 STG.E desc[UR12][R8.64], R17 ;  /* 0x0000001108003986 */ /* 0x0001e2000c10190c */
[C---:B------:R-:W-:Y:S02]  /*5b60*/  ISETP.GT.AND P3, PT, R16.reuse, 0x40, P6 ;  /* 0x000000401000780c */ /* 0x040fe40003764270 */
[----:B------:R-:W-:Y:S02]  /*5b70*/  ISETP.GT.AND P6, PT, R16, 0x48, P6 ;  /* 0x000000481000780c */ /* 0x000fe400037c4270 */
[----:B------:R-:W-:Y:S01]  /*5b80*/  F2FP.TF32.F32.PACK_B R5, R5 ;  /* 0x00000005ff05723e */ /* 0x000fe200024050ff */
[----:B0-----:R-:W-:-:S08]  /*5b90*/  FMUL R17, R54, R0 ;  /* 0x0000000036117220 */ /* 0x001fd00000400000 */
[----:B------:R-:W-:Y:S02]  /*5ba0*/  @P3 IMAD.MOV.U32 R2, RZ, RZ, R8 ;  /* 0x000000ffff023224 */ /* 0x000fe400078e0008 */
[----:B------:R-:W-:Y:S01]  /*5bb0*/  @P3 IMAD.MOV.U32 R3, RZ, RZ, R9 ;  /* 0x000000ffff033224 */ /* 0x000fe200078e0009 */
[----:B------:R-:W-:-:S04]  /*5bc0*/  F2FP.TF32.F32.PACK_B R17, R17 ;  /* 0x00000011ff11723e */ /* 0x000fc800024050ff */
[----:B------:R-:W-:Y:S01]  /*5bd0*/  @P3 STG.E desc[UR12][R2.64+0x4], R25 ;  /* 0x0000041902003986 */ /* 0x000fe2000c10190c */
[----:B------:R-:W-:-:S03]  /*5be0*/  ISETP.NE.AND P3, PT, R12, RZ, PT ;  /* 0x000000ff0c00720c */ /* 0x000fc60003f65270 */
[----:B------:R0:W-:Y:S01]  /*5bf0*/  @P5 STG.E desc[UR12][R10.64], R5 ;  /* 0x000000050a005986 */ /* 0x0001e2000c10190c */
[----:B------:R-:W-:-:S03]  /*5c00*/  ISETP.NE.AND P5, PT, R14, RZ, PT ;  /* 0x000000ff0e00720c */ /* 0x000fc60003fa5270 */
[----:B------:R1:W-:Y:S01]  /*5c10*/  @P6 STG.E desc[UR12][R10.64+0x4], R27 ;  /* 0x0000041b0a006986 */ /* 0x0003e2000c10190c */
[----:B------:R-:W-:-:S04]  /*5c20*/  ISETP.GT.AND P6, PT, R15, 0x8, PT ;  /* 0x000000080f00780c */ /* 0x000fc80003fc4270 */
[----:B------:R-:W-:Y:S01]  /*5c30*/  ISETP.GT.AND P6, PT, R16, 0x40, P6 ;  /* 0x000000401000780c */ /* 0x000fe200037c4270 */
[-C--:B0-----:R-:W-:Y:S01]  /*5c40*/  FMUL R5, R30, R0.reuse ;  /* 0x000000001e057220 */ /* 0x081fe20000400000 */
[----:B-1----:R-:W-:-:S04]  /*5c50*/  FMUL R11, R32, R0 ;  /* 0x00000000200b7220 */ /* 0x002fc80000400000 */
[----:B------:R-:W-:Y:S02]  /*5c60*/  F2FP.TF32.F32.PACK_B R5, R5 ;  /* 0x00000005ff05723e */ /* 0x000fe400024050ff */
[----:B------:R-:W-:-:S05]  /*5c70*/  F2FP.TF32.F32.PACK_B R11, R11 ;  /* 0x0000000bff0b723e */ /* 0x000fca00024050ff */
[----:B------:R-:W-:Y:S02]  /*5c80*/  @P6 IMAD.MOV.U32 R2, RZ, RZ, R8 ;  /* 0x000000ffff026224 */ /* 0x000fe400078e0008 */
[----:B------:R-:W-:-:S05]  /*5c90*/  @P6 IMAD.MOV.U32 R3, RZ, RZ, R9 ;  /* 0x000000ffff036224 */ /* 0x000fca00078e0009 */
[----:B------:R0:W-:Y:S01]  /*5ca0*/  @P6 STG.E desc[UR12][R2.64+0x20], R13 ;  /* 0x0000200d02006986 */ /* 0x0001e2000c10190c */
[----:B------:R-:W-:-:S04]  /*5cb0*/  ISETP.GT.AND P6, PT, R15, 0x9, PT ;  /* 0x000000090f00780c */ /* 0x000fc80003fc4270 */
[----:B------:R-:W-:Y:S01]  /*5cc0*/  ISETP.GT.AND P6, PT, R16, 0x40, P6 ;  /* 0x000000401000780c */ /* 0x000fe200037c4270 */
[----:B0-----:R-:W-:-:S05]  /*5cd0*/  FMUL R13, R48, R0 ;  /* 0x00000000300d7220 */ /* 0x001fca0000400000 */
[----:B------:R-:W-:-:S07]  /*5ce0*/  F2FP.TF32.F32.PACK_B R13, R13 ;  /* 0x0000000dff0d723e */ /* 0x000fce00024050ff */
[----:B------:R-:W-:Y:S02]  /*5cf0*/  @P6 IMAD.MOV.U32 R2, RZ, RZ, R8 ;  /* 0x000000ffff026224 */ /* 0x000fe400078e0008 */
[----:B------:R-:W-:-:S05]  /*5d00*/  @P6 IMAD.MOV.U32 R3, RZ, RZ, R9 ;  /* 0x000000ffff036224 */ /* 0x000fca00078e0009 */
[----:B------:R-:W-:Y:S01]  /*5d10*/  @P6 STG.E desc[UR12][R2.64+0x24], R29 ;  /* 0x0000241d02006986 */ /* 0x000fe2000c10190c */
[----:B------:R-:W-:-:S04]  /*5d20*/  ISETP.GT.AND P6, PT, R15, 0x8, PT ;  /* 0x000000080f00780c */ /* 0x000fc80003fc4270 */
[----:B------:R-:W-:-:S13]  /*5d30*/  ISETP.GT.AND P6, PT, R16, 0x48, P6 ;  /* 0x000000481000780c */ /* 0x000fda00037c4270 */
[----:B------:R0:W-:Y:S01]  /*5d40*/  @P6 STG.E desc[UR12][R6.64+0x20], R5 ;  /* 0x0000200506006986 */ /* 0x0001e2000c10190c */
[----:B------:R-:W-:-:S04]  /*5d50*/  ISETP.GT.AND P6, PT, R15, 0x9, PT ;  /* 0x000000090f00780c */ /* 0x000fc80003fc4270 */
[----:B------:R-:W-:Y:S01]  /*5d60*/  ISETP.GT.AND P6, PT, R16, 0x48, P6 ;  /* 0x000000481000780c */ /* 0x000fe200037c4270 */
[----:B0-----:R-:W-:-:S05]  /*5d70*/  FMUL R5, R34, R0 ;  /* 0x0000000022057220 */ /* 0x001fca0000400000 */
[----:B------:R-:W-:-:S07]  /*5d80*/  F2FP.TF32.F32.PACK_B R5, R5 ;  /* 0x00000005ff05723e */ /* 0x000fce00024050ff */
[----:B------:R-:W-:Y:S02]  /*5d90*/  @P6 IMAD.MOV.U32 R2, RZ, RZ, R6 ;  /* 0x000000ffff026224 */ /* 0x000fe400078e0006 */
[----:B------:R-:W-:-:S05]  /*5da0*/  @P6 IMAD.MOV.U32 R3, RZ, RZ, R7 ;  /* 0x000000ffff036224 */ /* 0x000fca00078e0007 */
[----:B------:R0:W-:Y:S01]  /*5db0*/  @P6 STG.E desc[UR12][R2.64+0x24], R31 ;  /* 0x0000241f02006986 */ /* 0x0001e2000c10190c */
[----:B------:R-:W-:-:S04]  /*5dc0*/  ISETP.GT.AND P6, PT, R15, 0x10, PT ;  /* 0x000000100f00780c */ /* 0x000fc80003fc4270 */
[----:B------:R-:W-:-:S13]  /*5dd0*/  ISETP.GT.AND P6, PT, R16, 0x40, P6 ;  /* 0x000000401000780c */ /* 0x000fda00037c4270 */
[----:B0-----:R-:W-:Y:S02]  /*5de0*/  @P6 IMAD.MOV.U32 R2, RZ, RZ, R8 ;  /* 0x000000ffff026224 */ /* 0x001fe400078e0008 */
        /* <DEDUP_REMOVED lines=62> */
[----:B------:R-:W-:Y:S01]  /*61d0*/  ISETP.GT.AND P6, PT, R15, 0x21, PT ;  /* 0x000000210f00780c */ /* 0x000fe20003fc4270 */
[----:B------:R-:W-:-:S03]  /*61e0*/  FMUL R15, R52, R0 ;  /* 0x00000000340f7220 */ /* 0x000fc60000400000 */
[----:B------:R-:W-:Y:S02]  /*61f0*/  ISETP.GT.AND P6, PT, R16, 0x48, P6 ;  /* 0x000000481000780c */ /* 0x000fe400037c4270 */
[----:B------:R-:W-:Y:S01]  /*6200*/  F2FP.TF32.F32.PACK_B R15, R15 ;  /* 0x0000000fff0f723e */ /* 0x000fe200024050ff */
[----:B0-----:R-:W-:-:S05]  /*6210*/  FMUL R5, R46, R0 ;  /* 0x000000002e057220 */ /* 0x001fca0000400000 */
[----:B------:R-:W-:-:S05]  /*6220*/  F2FP.TF32.F32.PACK_B R5, R5 ;  /* 0x00000005ff05723e */ /* 0x000fca00024050ff */
[----:B------:R-:W-:Y:S02]  /*6230*/  @P6 IMAD.MOV.U32 R2, RZ, RZ, R6 ;  /* 0x000000ffff026224 */ /* 0x000fe400078e0006 */
[----:B------:R-:W-:-:S05]  /*6240*/  @P6 IMAD.MOV.U32 R3, RZ, RZ, R7 ;  /* 0x000000ffff036224 */ /* 0x000fca00078e0007 */
[----:B------:R0:W-:Y:S01]  /*6250*/  @P6 STG.E desc[UR12][R2.64+0x84], R43 ;  /* 0x0000842b02006986 */ /* 0x0001e2000c10190c */
[C---:B------:R-:W-:Y:S02]  /*6260*/  ISETP.GT.AND P6, PT, R16.reuse, 0x40, P5 ;  /* 0x000000401000780c */ /* 0x040fe40002fc4270 */
[----:B------:R-:W-:-:S11]  /*6270*/  ISETP.GT.AND P5, PT, R16, 0x48, P5 ;  /* 0x000000481000780c */ /* 0x000fd60002fa4270 */
[----:B0-----:R-:W-:Y:S02]  /*6280*/  @P6 IMAD.MOV.U32 R2, RZ, RZ, R8 ;  /* 0x000000ffff026224 */ /* 0x001fe400078e0008 */
[----:B------:R-:W-:-:S05]  /*6290*/  @P6 IMAD.MOV.U32 R3, RZ, RZ, R9 ;  /* 0x000000ffff036224 */ /* 0x000fca00078e0009 */
[----:B------:R0:W-:Y:S01]  /*62a0*/  @P6 STG.E desc[UR12][R2.64+0xa0], R11 ;  /* 0x0000a00b02006986 */ /* 0x0001e2000c10190c */
[C---:B------:R-:W-:Y:S02]  /*62b0*/  ISETP.GT.AND P6, PT, R16.reuse, 0x40, P3 ;  /* 0x000000401000780c */ /* 0x040fe40001fc4270 */
[----:B------:R-:W-:Y:S01]  /*62c0*/  ISETP.GT.AND P3, PT, R16, 0x48, P3 ;  /* 0x000000481000780c */ /* 0x000fe20001f64270 */
[-C--:B0-----:R-:W-:Y:S01]  /*62d0*/  FMUL R11, R50, R0.reuse ;  /* 0x00000000320b7220 */ /* 0x081fe20000400000 */
[----:B------:R-:W-:-:S09]  /*62e0*/  FMUL R0, R55, R0 ;  /* 0x0000000037007220 */ /* 0x000fd20000400000 */
[----:B------:R-:W-:Y:S02]  /*62f0*/  @P6 IMAD.MOV.U32 R2, RZ, RZ, R8 ;  /* 0x000000ffff026224 */ /* 0x000fe400078e0008 */
[----:B------:R-:W-:Y:S01]  /*6300*/  @P6 IMAD.MOV.U32 R3, RZ, RZ, R9 ;  /* 0x000000ffff036224 */ /* 0x000fe200078e0009 */
[----:B------:R-:W-:-:S04]  /*6310*/  F2FP.TF32.F32.PACK_B R11, R11 ;  /* 0x0000000bff0b723e */ /* 0x000fc800024050ff */
[----:B------:R0:W-:Y:S01]  /*6320*/  @P6 STG.E desc[UR12][R2.64+0xa4], R45 ;  /* 0x0000a42d02006986 */ /* 0x0001e2000c10190c */
[C---:B------:R-:W-:Y:S02]  /*6330*/  ISETP.GT.AND P6, PT, R16.reuse, 0x40, P0 ;  /* 0x000000401000780c */ /* 0x040fe400007c4270 */
[----:B------:R-:W-:Y:S01]  /*6340*/  ISETP.GT.AND P0, PT, R16, 0x48, P0 ;  /* 0x000000481000780c */ /* 0x000fe20000704270 */
[----:B0-----:R-:W-:Y:S02]  /*6350*/  @P5 IMAD.MOV.U32 R2, RZ, RZ, R6 ;  /* 0x000000ffff025224 */ /* 0x001fe400078e0006 */
[----:B------:R-:W-:-:S05]  /*6360*/  @P5 IMAD.MOV.U32 R3, RZ, RZ, R7 ;  /* 0x000000ffff035224 */ /* 0x000fca00078e0007 */
        /* <DEDUP_REMOVED lines=15> */
[----:B------:R0:W-:Y:S02]  /*6460*/  @P5 STG.E desc[UR12][R2.64+0xc4], R49 ;  /* 0x0000c43102005986 */ /* 0x0001e4000c10190c */
        /* <DEDUP_REMOVED lines=8> */
[----:B------:R0:W-:Y:S04]  /*64f0*/  @P6 STG.E desc[UR12][R2.64+0xe0], R15 ;  /* 0x0000e00f02006986 */ /* 0x0001e8000c10190c */
[----:B------:R1:W-:Y:S01]  /*6500*/  @P3 STG.E desc[UR12][R8.64+0xe4], R53 ;  /* 0x0000e43508003986 */ /* 0x0003e2000c10190c */
[----:B0-----:R-:W-:Y:S02]  /*6510*/  @P2 IMAD.MOV.U32 R2, RZ, RZ, R6 ;  /* 0x000000ffff022224 */ /* 0x001fe400078e0006 */
[----:B------:R-:W-:-:S05]  /*6520*/  @P2 IMAD.MOV.U32 R3, RZ, RZ, R7 ;  /* 0x000000ffff032224 */ /* 0x000fca00078e0007 */
[----:B------:R1:W-:Y:S01]  /*6530*/  @P2 STG.E desc[UR12][R2.64+0xe0], R17 ;  /* 0x0000e01102002986 */ /* 0x0003e2000c10190c */
[----:B------:R-:W-:Y:S05]  /*6540*/  @!P1 EXIT ;  /* 0x000000000000994d */ /* 0x000fea0003800000 */
[----:B-1----:R-:W-:-:S05]  /*6550*/  F2FP.TF32.F32.PACK_B R3, R0 ;  /* 0x00000000ff03723e */ /* 0x002fca00024050ff */
[----:B------:R-:W-:Y:S01]  /*6560*/  STG.E desc[UR12][R6.64+0xe4], R3 ;  /* 0x0000e40306007986 */ /* 0x000fe2000c10190c */
[----:B------:R-:W-:Y:S05]  /*6570*/  EXIT ;  /* 0x000000000000794d */ /* 0x000fea0003800000 */
.L_x_13:
[----:B------:R-:W-:-:S13]  /*6580*/  ISETP.NE.AND P0, PT, R8, RZ, PT ;  /* 0x000000ff0800720c */ /* 0x000fda0003f05270 */
[----:B------:R-:W-:Y:S05]  /*6590*/  @P0 EXIT ;  /* 0x000000000000094d */ /* 0x000fea0003800000 */
[----:B------:R-:W0:Y:S01]  /*65a0*/  S2UR UR4, SR_CgaCtaId ;  /* 0x00000000000479c3 */ /* 0x000e220000008800 */
[----:B------:R-:W-:Y:S01]  /*65b0*/  ELECT P0, URZ, PT ;  /* 0x00000000003f782f */ /* 0x000fe20003800000 */
[----:B0----5:R-:W-:-:S12]  /*65c0*/  IMAD.U32 R0, RZ, RZ, UR4 ;  /* 0x00000004ff007e24 */ /* 0x021fd8000f8e00ff */
[----:B------:R-:W-:Y:S05]  /*65d0*/  @!P0 BRA `(.L_x_148) ;  /* 0x0000003800388947 */ /* 0x000fea0003800000 */
[----:B------:R-:W-:Y:S01]  /*65e0*/  ISETP.GE.AND P0, PT, R5, 0x1, PT ;  /* 0x000000010500780c */ /* 0x000fe20003f06270 */
[----:B------:R-:W-:-:S05]  /*65f0*/  IMAD.SHL.U32 R2, R0, 0x4, RZ ;  /* 0x0000000400027824 */ /* 0x000fca00078e00ff */
[----:B------:R-:W-:-:S05]  /*6600*/  LOP3.LUT R2, R2, 0x4, RZ, 0xc0, !PT ;  /* 0x0000000402027812 */ /* 0x000fca00078ec0ff */
[----:B------:R-:W-:Y:S02]  /*6610*/  IMAD R2, R13, 0x40, R2 ;  /* 0x000000400d027824 */ /* 0x000fe400078e0202 */
[----:B------:R-:W-:Y:S05]  /*6620*/  @!P0 BRA `(.L_x_148) ;  /* 0x0000003800248947 */ /* 0x000fea0003800000 */
[----:B------:R-:W-:Y:S01]  /*6630*/  IMAD R4, R18, R19, RZ ;  /* 0x0000001312047224 */ /* 0x000fe200078e02ff */
[----:B------:R-:W-:Y:S01]  /*6640*/  LOP3.LUT P0, RZ, R10, 0x1f, RZ, 0xc0, !PT ;  /* 0x0000001f0aff7812 */ /* 0x000fe2000780c0ff */
[----:B------:R-:W-:Y:S01]  /*6650*/  IMAD.SHL.U32 R0, R0, 0x80, RZ ;  /* 0x0000008000007824 */ /* 0x000fe200078e00ff */
[----:B------:R-:W-:Y:S01]  /*6660*/  ISETP.NE.AND P1, PT, R17, RZ, PT ;  /* 0x000000ff1100720c */ /* 0x000fe20003f25270 */
[----:B------:R-:W-:Y:S01]  /*6670*/  IMAD.SHL.U32 R18, R11, 0x80, RZ ;  /* 0x000000800b127824 */ /* 0x000fe200078e00ff */
[----:B------:R-:W-:Y:S01]  /*6680*/  ISETP.NE.OR P0, PT, R17, RZ, !P0 ;  /* 0x000000ff1100720c */ /* 0x000fe20004705670 */
[----:B------:R-:W-:Y:S01]  /*6690*/  IMAD R6, R7, R4, 0x1 ;  /* 0x0000000107067424 */ /* 0x000fe200078e0204 */
[----:B------:R-:W-:Y:S01]  /*66a0*/  LOP3.LUT R51, R3, 0x2, RZ, 0xfc, !PT ;  /* 0x0000000203337812 */ /* 0x000fe200078efcff */
[C---:B------:R-:W-:Y:S01]  /*66b0*/  VIADD R44, R2.reuse, 0x8 ;  /* 0x00000008022c7836 */ /* 0x040fe20000000000 */
[----:B------:R-:W-:Y:S01]  /*66c0*/  CS2R R10, SRZ ;  /* 0x00000000000a7805 */ /* 0x000fe2000001ff00 */
[----:B------:R-:W-:Y:S01]  /*66d0*/  VIADD R45, R2, 0x10 ;  /* 0x00000010022d7836 */ /* 0x000fe20000000000 */
[----:B------:R-:W-:Y:S01]  /*66e0*/  LOP3.LUT R4, R0, 0x80, RZ, 0xe2, !PT ;  /* 0x0000008000047812 */ /* 0x000fe200078ee2ff */
[----:B------:R-:W-:-:S02]  /*66f0*/  VIADD R46, R2, 0x18 ;  /* 0x00000018022e7836 */ /* 0x000fc40000000000 */
[C---:B------:R-:W-:Y:S02]  /*6700*/  VIADD R47, R2.reuse, 0x20 ;  /* 0x00000020022f7836 */ /* 0x040fe40000000000 */
[C---:B------:R-:W-:Y:S02]  /*6710*/  VIADD R48, R2.reuse, 0x28 ;  /* 0x0000002802307836 */ /* 0x040fe40000000000 */
[C---:B------:R-:W-:Y:S02]  /*6720*/  VIADD R49, R2.reuse, 0x30 ;  /* 0x0000003002317836 */ /* 0x040fe40000000000 */
[----:B------:R-:W-:Y:S02]  /*6730*/  VIADD R50, R2, 0x38 ;  /* 0x0000003802327836 */ /* 0x000fe40000000000 */
[----:B------:R-:W-:Y:S02]  /*6740*/  IMAD.MOV.U32 R9, RZ, RZ, RZ ;  /* 0x000000ffff097224 */ /* 0x000fe400078e00ff */
[----:B------:R-:W-:-:S02]  /*6750*/  IMAD.MOV.U32 R8, RZ, RZ, 0x1 ;  /* 0x00000001ff087424 */ /* 0x000fc400078e00ff */
[----:B------:R-:W-:Y:S02]  /*6760*/  IMAD.MOV.U32 R12, RZ, RZ, RZ ;  /* 0x000000ffff0c7224 */ /* 0x000fe400078e00ff */
[C---:B------:R-:W-:Y:S02]  /*6770*/  VIADD R29, R18.reuse, 0x8 ;  /* 0x00000008121d7836 */ /* 0x040fe40000000000 */
[C---:B------:R-:W-:Y:S02]  /*6780*/  VIADD R30, R18.reuse, 0x10 ;  /* 0x00000010121e7836 */ /* 0x040fe40000000000 */
[C---:B------:R-:W-:Y:S02]  /*6790*/  VIADD R31, R18.reuse, 0x18 ;  /* 0x00000018121f7836 */ /* 0x040fe40000000000 */
[C---:B------:R-:W-:Y:S02]  /*67a0*/  VIADD R32, R18.reuse, 0x20 ;  /* 0x0000002012207836 */ /* 0x040fe40000000000 */
[----:B------:R-:W-:-:S02]  /*67b0*/  VIADD R33, R18, 0x28 ;  /* 0x0000002812217836 */ /* 0x000fc40000000000 */
[C---:B------:R-:W-:Y:S02]  /*67c0*/  VIADD R34, R18.reuse, 0x30 ;  /* 0x0000003012227836 */ /* 0x040fe40000000000 */
        /* <DEDUP_REMOVED lines=8> */
[----:B------:R-:W-:-:S07]  /*6850*/  VIADD R43, R18, 0x78 ;  /* 0x00000078122b7836 */ /* 0x000fce0000000000 */
.L_x_152:
[----:B------:R-:W0:Y:S01]  /*6860*/  S2UR UR4, SR_CgaCtaId ;  /* 0x00000000000479c3 */ /* 0x000e220000008800 */
[----:B------:R-:W-:Y:S01]  /*6870*/  MOV R13, 0x400 ;  /* 0x00000400000d7802 */ /* 0x000fe20000000f00 */
[----:B0-----:R-:W-:-:S05]  /*6880*/  IMAD.U32 R0, RZ, RZ, UR4 ;  /* 0x00000004ff007e24 */ /* 0x001fca000f8e00ff */
[----:B------:R-:W-:Y:S02]  /*6890*/  LEA R20, R0, R13, 0x18 ;  /* 0x0000000d00147211 */ /* 0x000fe400078ec0ff */
[----:B------:R-:W-:-:S03]  /*68a0*/  SHF.L.U32 R13, R8, 0x1f, RZ ;  /* 0x0000001f080d7819 */ /* 0x000fc600000006ff */
[----:B----4-:R-:W-:-:S07]  /*68b0*/  IMAD R14, R9, 0x8, R20 ;  /* 0x00000008090e7824 */ /* 0x010fce00078e0214 */
.L_x_149:
[----:B0-----:R0:W1:Y:S02]  /*68c0*/  SYNCS.PHASECHK.TRANS64.TRYWAIT P2, [R14+URZ+0x30020], R13 ;  /* 0x0300200d0e0075a7 */ /* 0x001064000804017f */
[----:B-1----:R-:W-:Y:S05]  /*68d0*/  @!P2 NANOSLEEP.SYNCS 0x989680 ;  /* 0x009896800000a95d */ /* 0x002fea0003900000 */
[----:B------:R-:W1:Y:S02]  /*68e0*/  @!P2 SYNCS.PHASECHK.TRANS64 P2, [R14+URZ+0x30020], R13 ;  /* 0x0300200d0e00a5a7 */ /* 0x000e64000804007f */
[----:B-1----:R-:W-:Y:S05]  /*68f0*/  @!P2 BRA `(.L_x_149) ;  /* 0xfffffffc00f0a947 */ /* 0x002fea000383ffff */
[----:B0-----:R-:W0:Y:S02]  /*6900*/  @!P1 LDC R13, c[0x0][0x500] ;  /* 0x00014000ff0d9b82 */ /* 0x001e240000000800 */
[----:B0-----:R0:W-:Y:S02]  /*6910*/  @!P1 SYNCS.ARRIVE.TRANS64 RZ, [R14+URZ+0x30000], R13 ;  /* 0x0300000d0eff99a7 */ /* 0x0011e4000800003f */
[----:B0-----:R-:W-:-:S04]  /*6920*/  PRMT R13, R51, 0x9910, RZ ;  /* 0x00009910330d7816 */ /* 0x001fc800000000ff */
[----:B------:R-:W-:-:S13]  /*6930*/  ISETP.NE.AND P2, PT, R13, 0x2, PT ;  /* 0x000000020d00780c */ /* 0x000fda0003f45270 */
[----:B------:R-:W-:Y:S05]  /*6940*/  @P2 BRA `(.L_x_150) ;  /* 0x0000000000042947 */ /* 0x000fea0003800000 */
[----:B------:R-:W-:Y:S01]  /*6950*/  BPT.TRAP 0x1 ;  /* 0x000000040000795c */ /* 0x000fe20000300000 */
.L_x_150:
[----:B------:R-:W-:Y:S05]  /*6960*/  @P0 BRA `(.L_x_151) ;  /* 0x0000000000040947 */ /* 0x000fea0003800000 */
[----:B------:R-:W-:Y:S01]  /*6970*/  BPT.TRAP 0x1 ;  /* 0x000000040000795c */ /* 0x000fe20000300000 */
.L_x_151:
[----:B------:R-:W-:Y:S01]  /*6980*/  R2UR UR9, R14 ;  /* 0x000000000e0972ca */ /* 0x000fe200000e0000 */
[----:B------:R-:W0:Y:S01]  /*6990*/  LDC.64 R16, c[0x0][0x3d8] ;  /* 0x0000f600ff107b82 */ /* 0x000e220000000a00 */
[----:B------:R-:W-:Y:S01]  /*69a0*/  R2UR UR8, R9 ;  /* 0x00000000090872ca */ /* 0x000fe200000e0000 */
[----:B------:R-:W-:Y:S01]  /*69b0*/  ULDC UR22, c[0x0][0x380] ;  /* 0x0000e00000167ab9 */ /* 0x000fe20000000800 */
[----:B------:R-:W-:Y:S01]  /*69c0*/  R2UR UR12, R20 ;  /* 0x00000000140c72ca */ /* 0x000fe200000e0000 */
[----:B------:R-:W-:Y:S01]  /*69d0*/  UISETP.NE.AND UP0, UPT, UR22, 0x1, UPT ;  /* 0x000000011600788c */ /* 0x000fe2000bf05270 */
[C---:B------:R-:W-:Y:S01]  /*69e0*/  R2UR UR13, R18.reuse ;  /* 0x00000000120d72ca */ /* 0x040fe200000e0000 */
[----:B------:R-:W-:Y:S01]  /*69f0*/  ULDC UR23, c[0x0][0x38c] ;  /* 0x0000e30000177ab9 */ /* 0x000fe20000000800 */
[----:B------:R-:W-:Y:S01]  /*6a00*/  R2UR UR33, R29 ;  /* 0x000000001d2172ca */ /* 0x000fe200000e0000 */
[----:B---3--:R-:W0:Y:S01]  /*6a10*/  LDC.64 R14, c[0x0][0x3b8] ;  /* 0x0000ee00ff0e7b82 */ /* 0x008e220000000a00 */
[----:B------:R-:W-:Y:S01]  /*6a20*/  UISETP.NE.AND UP1, UPT, UR23, 0x1, UPT ;  /* 0x000000011700788c */ /* 0x000fe2000bf25270 */
[----:B------:R-:W-:Y:S01]  /*6a30*/  R2UR UR48, R18 ;  /* 0x00000000123072ca */ /* 0x000fe200000e0000 */
[----:B------:R-:W-:Y:S01]  /*6a40*/  ULDC.64 UR24, c[0x0][0x198] ;  /* 0x0000660000187ab9 */ /* 0x000fe20000000a00 */
[----:B------:R-:W-:Y:S01]  /*6a50*/  R2UR UR10, R12 ;  /* 0x000000000c0a72ca */ /* 0x000fe200000e0000 */
[----:B------:R-:W-:Y:S01]  /*6a60*/  UIADD3 UR14, UP2, UR24, 0xf0, URZ ;  /* 0x000000f0180e7890 */ /* 0x000fe2000ff5e03f */
[----:B------:R-:W-:Y:S01]  /*6a70*/  R2UR UR61, R30 ;  /* 0x000000001e3d72ca */ /* 0x000fe200000e0000 */
[----:B------:R-:W-:Y:S01]  /*6a80*/  @UP0 ULDC UR20, c[0x0][0x388] ;  /* 0x0000e20000140ab9 */ /* 0x000fe20000000800 */
[----:B------:R-:W-:Y:S01]  /*6a90*/  ULEA UR8, UR8, UR12, 0xf ;  /* 0x0000000c08087291 */ /* 0x000fe2000f8e783f */
[----:B------:R-:W-:Y:S01]  /*6aa0*/  R2UR UR18, R31 ;  /* 0x000000001f1272ca */ /* 0x000fe200000e0000 */
[----:B------:R-:W-:Y:S01]  /*6ab0*/  UMOV UR11, UR13 ;  /* 0x0000000d000b7c82 */ /* 0x000fe20008000000 */
[----:B------:R-:W-:Y:S01]  /*6ac0*/  @UP0 ULDC UR12, c[0x0][0x384] ;  /* 0x0000e100000c0ab9 */ /* 0x000fe20000000800 */
[----:B------:R-:W-:Y:S01]  /*6ad0*/  @UP1 ULDC.64 UR40, c[0x0][0x390] ;  /* 0x0000e40000281ab9 */ /* 0x000fe20000000a00 */
[----:B------:R-:W-:Y:S01]  /*6ae0*/  UIMAD.WIDE.U32 UR12, UR13, UR12, URZ ;  /* 0x0000000c0d0c72a5 */ /* 0x000fe2000f8e003f */
[----:B------:R-:W-:Y:S01]  /*6af0*/  R2UR UR17, R32 ;  /* 0x00000000201172ca */ /* 0x000fe200000e0000 */
[----:B------:R-:W-:Y:S01]  /*6b00*/  @UP0 ULDC UR32, c[0x0][0x384] ;  /* 0x0000e10000200ab9 */ /* 0x000fe20000000800 */
[----:B------:R-:W-:Y:S01]  /*6b10*/  UMOV UR16, UR33 ;  /* 0x0000002100107c82 */ /* 0x000fe20008000000 */
[----:B------:R-:W-:Y:S01]  /*6b20*/  @UP0 USHF.R.U32.HI UR11, URZ, UR20, UR13 ;  /* 0x000000143f0b0299 */ /* 0x000fe2000801160d */
[----:B------:R-:W-:Y:S01]  /*6b30*/  R2UR UR60, R33 ;  /* 0x00000000213c72ca */ /* 0x000fe200000e0000 */
[----:B------:R-:W-:Y:S01]  /*6b40*/  UIMAD.WIDE.U32 UR32, UR33, UR32, URZ ;  /* 0x00000020212072a5 */ /* 0x000fe2000f8e003f */
[----:B------:R-:W-:Y:S01]  /*6b50*/  R2UR UR59, R34 ;  /* 0x00000000223b72ca */ /* 0x000fe200000e0000 */
[----:B------:R-:W-:Y:S01]  /*6b60*/  UIMAD.WIDE.U32 UR46, UR11, UR40, URZ ;  /* 0x000000280b2e72a5 */ /* 0x000fe2000f8e003f */
[----:B------:R-:W-:Y:S01]  /*6b70*/  MOV R23, UR23 ;  /* 0x0000001700177c02 */ /* 0x000fe20008000f00 */
[----:B------:R-:W-:Y:S01]  /*6b80*/  UIADD3 UR12, -UR11, URZ, URZ ;  /* 0x0000003f0b0c7290 */ /* 0x000fe2000fffe13f */
[----:B0-----:R-:W-:Y:S01]  /*6b90*/  IMAD R13, R11, R14, R16 ;  /* 0x0000000e0b0d7224 */ /* 0x001fe200078e0210 */
[----:B------:R-:W-:Y:S01]  /*6ba0*/  UMOV UR13, UR11 ;  /* 0x0000000b000d7c82 */ /* 0x000fe20008000000 */
[----:B------:R-:W-:Y:S01]  /*6bb0*/  IMAD R14, R10, R15, R17 ;  /* 0x0000000f0a0e7224 */ /* 0x000fe200078e0211 */
[----:B------:R-:W-:Y:S01]  /*6bc0*/  @UP1 USHF.R.U32.HI UR13, URZ, UR41, UR47 ;  /* 0x000000293f0d1299 */ /* 0x000fe2000801162f */
[----:B------:R-:W-:Y:S01]  /*6bd0*/  R2UR UR46, R31 ;  /* 0x000000001f2e72ca */ /* 0x000fe200000e0000 */
[----:B------:R-:W-:Y:S01]  /*6be0*/  UIMAD UR12, UR22, UR12, UR48 ;  /* 0x0000000c160c72a4 */ /* 0x000fe2000f8e0230 */
[----:B------:R-:W-:Y:S01]  /*6bf0*/  VIADD R12, R12, 0x1 ;  /* 0x000000010c0c7836 */ /* 0x000fe20000000000 */
[----:B------:R-:W-:Y:S01]  /*6c00*/  PRMT R13, R13, 0x40, R14 ;  /* 0x000000400d0d7816 */ /* 0x000fe2000000000e */
[----:B------:R-:W-:Y:S01]  /*6c10*/  UIADD3 UR41, -UR13, URZ, URZ ;  /* 0x0000003f0d297290 */ /* 0x000fe2000fffe13f */
[----:B------:R-:W-:Y:S01]  /*6c20*/  VIADD R6, R6, 0xffffffff ;  /* 0xffffffff06067836 */ /* 0x000fe20000000000 */
[----:B------:R-:W-:Y:S01]  /*6c30*/  ULDC.64 UR6, c[0x0][0x3b0] ;  /* 0x0000ec0000067ab9 */ /* 0x000fe20000000a00 */
[----:B------:R-:W-:Y:S01]  /*6c40*/  R2UR UR40, R13 ;  /* 0x000000000d2872ca */ /* 0x000fe200000e0000 */
[----:B------:R-:W-:Y:S01]  /*6c50*/  UIMAD UR41, UR23, UR41, UR11 ;  /* 0x00000029172972a4 */ /* 0x000fe2000f8e020b */
[----:B------:R-:W-:Y:S01]  /*6c60*/  MOV R13, UR7 ;  /* 0x00000007000d7c02 */ /* 0x000fe20008000f00 */
[----:B------:R-:W-:Y:S01]  /*6c70*/  ULDC.64 UR4, c[0x0][0x3d0] ;  /* 0x0000f40000047ab9 */ /* 0x000fe20000000a00 */
[----:B------:R-:W-:Y:S01]  /*6c80*/  @UP0 ULDC UR30, c[0x0][0x388] ;  /* 0x0000e200001e0ab9 */ /* 0x000fe20000000800 */
[----:B------:R-:W-:Y:S01]  /*6c90*/  UIMAD UR11, UR12, UR6, UR4 ;  /* 0x000000060c0b72a4 */ /* 0x000fe2000f8e0204 */
[----:B------:R-:W-:Y:S01]  /*6ca0*/  MOV R14, UR5 ;  /* 0x00000005000e7c02 */ /* 0x000fe20008000f00 */
[----:B------:R-:W-:Y:S01]  /*6cb0*/  @UP0 USHF.R.U32.HI UR16, URZ, UR30, UR33 ;  /* 0x0000001e3f100299 */ /* 0x000fe20008011621 */
[----:B------:R-:W-:Y:S01]  /*6cc0*/  ISETP.NE.AND P2, PT, R12, R7, PT ;  /* 0x000000070c00720c */ /* 0x000fe20003f45270 */
[----:B------:R-:W-:Y:S01]  /*6cd0*/  UIADD3 UR9, UR9, 0x30000, URZ ;  /* 0x0003000009097890 */ /* 0x000fe2000fffe03f */
[----:B------:R-:W-:Y:S01]  /*6ce0*/  ISETP.GT.AND P5, PT, R6, 0x1, PT ;  /* 0x000000010600780c */ /* 0x000fe20003fa4270 */
[----:B------:R-:W-:Y:S01]  /*6cf0*/  USHF.L.U32 UR10, UR10, 0x6, URZ ;  /* 0x000000060a0a7899 */ /* 0x000fe2000800063f */
[----:B------:R-:W-:Y:S01]  /*6d00*/  SEL R12, R12, RZ, P2 ;  /* 0x000000ff0c0c7207 */ /* 0x000fe20001000000 */
[----:B------:R-:W-:-:S02]  /*6d10*/  UIADD3.X UR15, URZ, UR25, URZ, UP2, !UPT ;  /* 0x000000193f0f7290 */ /* 0x000fc400097fe43f */
[----:B------:R-:W-:Y:S02]  /*6d20*/  UIMAD UR12, UR41, UR7, UR5 ;  /* 0x00000007290c72a4 */ /* 0x000fe4000f8e0205 */
[----:B------:R-:W-:Y:S01]  /*6d30*/  UPRMT UR30, UR40, 0x5410, URZ ;  /* 0x00005410281e7896 */ /* 0x000fe2000800003f */
[----:B------:R-:W-:Y:S01]  /*6d40*/  MOV R15, UR10 ;  /* 0x0000000a000f7c02 */ /* 0x000fe20008000f00 */
[----:B------:R-:W-:Y:S01]  /*6d50*/  @UP1 ULDC.64 UR24, c[0x0][0x390] ;  /* 0x0000e40000181ab9 */ /* 0x000fe20000000a00 */
[----:B------:R-:W-:Y:S01]  /*6d60*/  @UP0 ULDC UR54, c[0x0][0x384] ;  /* 0x0000e10000360ab9 */ /* 0x000fe20000000800 */
[----:B------:R-:W-:Y:S01]  /*6d70*/  UIMAD.WIDE.U32 UR32, UR16, UR24, URZ ;  /* 0x00000018102072a5 */ /* 0x000fe2000f8e003f */
[----:B------:R-:W-:Y:S01]  /*6d80*/  UMOV UR31, UR61 ;  /* 0x0000003d001f7c82 */ /* 0x000fe20008000000 */
[----:B------:R-:W-:Y:S01]  /*6d90*/  @UP0 ULDC UR43, c[0x0][0x384] ;  /* 0x0000e100002b0ab9 */ /* 0x000fe20000000800 */
[----:B------:R-:W-:Y:S02]  /*6da0*/  @UP0 ULDC UR35, c[0x0][0x384] ;  /* 0x0000e10000230ab9 */ /* 0x000fe40000000800 */
[----:B------:R0:W-:Y:S01]  /*6db0*/  UTMALDG.4D.IM2COL [UR8], [UR14], UR30 ;  /* 0x000000080e0073b4 */ /* 0x0001e2000805801e */
[----:B------:R-:W-:Y:S01]  /*6dc0*/  UMOV UR27, UR18 ;  /* 0x00000012001b7c82 */ /* 0x000fe20008000000 */
[----:B------:R-:W-:Y:S01]  /*6dd0*/  @UP0 ULDC UR51, c[0x0][0x388] ;  /* 0x0000e20000330ab9 */ /* 0x000fe20000000800 */
[----:B------:R-:W-:Y:S01]  /*6de0*/  @UP0 ULDC UR26, c[0x0][0x384] ;  /* 0x0000e100001a0ab9 */ /* 0x000fe20000000800 */
[----:B------:R-:W-:Y:S01]  /*6df0*/  UMOV UR18, UR17 ;  /* 0x0000001100127c82 */ /* 0x000fe20008000000 */
[----:B------:R-:W-:Y:S01]  /*6e00*/  UMOV UR19, UR60 ;  /* 0x0000003c00137c82 */ /* 0x000fe20008000000 */
[----:B------:R-:W-:Y:S01]  /*6e10*/  @UP0 ULDC UR52, c[0x0][0x384] ;  /* 0x0000e10000340ab9 */ /* 0x000fe20000000800 */
[----:B------:R-:W-:Y:S01]  /*6e20*/  UMOV UR17, UR59 ;  /* 0x0000003b00117c82 */ /* 0x000fe20008000000 */
[----:B------:R-:W-:Y:S01]  /*6e30*/  UIADD3 UR56, UR8, 0x800, URZ ;  /* 0x0000080008387890 */ /* 0x000fe2000fffe03f */
[----:B------:R-:W-:Y:S01]  /*6e40*/  @UP0 ULDC UR42, c[0x0][0x388] ;  /* 0x0000e200002a0ab9 */ /* 0x000fe20000000800 */
[----:B------:R-:W-:Y:S01]  /*6e50*/  UMOV UR57, UR9 ;  /* 0x0000000900397c82 */ /* 0x000fe20008000000 */
[----:B------:R-:W-:Y:S01]  /*6e60*/  UMOV UR58, UR10 ;  /* 0x0000000a003a7c82 */ /* 0x000fe20008000000 */
[----:B------:R-:W-:Y:S01]  /*6e70*/  @UP1 ULDC.64 UR44, c[0x0][0x390] ;  /* 0x0000e400002c1ab9 */ /* 0x000fe20000000a00 */
[----:B------:R-:W-:Y:S01]  /*6e80*/  @UP0 ULDC UR53, c[0x0][0x388] ;  /* 0x0000e20000350ab9 */ /* 0x000fe20000000800 */
[----:B------:R-:W-:Y:S01]  /*6e90*/  @UP0 ULDC UR34, c[0x0][0x388] ;  /* 0x0000e20000220ab9 */ /* 0x000fe20000000800 */
[----:B------:R-:W-:Y:S01]  /*6ea0*/  @UP0 ULDC UR55, c[0x0][0x388] ;  /* 0x0000e20000370ab9 */ /* 0x000fe20000000800 */
[----:B------:R-:W-:Y:S01]  /*6eb0*/  @UP1 ULDC.64 UR20, c[0x0][0x390] ;  /* 0x0000e40000141ab9 */ /* 0x000fe20000000a00 */
[----:B------:R-:W-:Y:S01]  /*6ec0*/  @UP1 ULDC.64 UR36, c[0x0][0x390] ;  /* 0x0000e40000241ab9 */ /* 0x000fe20000000a00 */
[----:B------:R-:W-:Y:S01]  /*6ed0*/  UIADD3 UR48, UR8, 0x1000, URZ ;  /* 0x0000100008307890 */ /* 0x000fe2000fffe03f */
[----:B------:R-:W-:Y:S01]  /*6ee0*/  @UP1 ULDC.64 UR28, c[0x0][0x390] ;  /* 0x0000e400001c1ab9 */ /* 0x000fe20000000a00 */
[----:B------:R-:W-:Y:S01]  /*6ef0*/  UMOV UR49, UR9 ;  /* 0x0000000900317c82 */ /* 0x000fe20008000000 */
[----:B------:R-:W-:Y:S01]  /*6f00*/  UMOV UR50, UR10 ;  /* 0x0000000a00327c82 */ /* 0x000fe20008000000 */
[----:B0-----:R-:W-:Y:S01]  /*6f10*/  UIMAD.WIDE.U32 UR12, UR61, UR54, URZ ;  /* 0x000000363d0c72a5 */ /* 0x001fe2000f8e003f */
[----:B------:R-:W-:-:S02]  /*6f20*/  @UP1 ULDC.64 UR38, c[0x0][0x390] ;  /* 0x0000e40000261ab9 */ /* 0x000fc40000000a00 */
[----:B------:R-:W-:Y:S01]  /*6f30*/  UMOV UR61, UR16 ;  /* 0x00000010003d7c82 */ /* 0x000fe20008000000 */
[----:B------:R-:W-:Y:S02]  /*6f40*/  @UP1 USHF.R.U32.HI UR61, URZ, UR25, UR33 ;  /* 0x000000193f3d1299 */ /* 0x000fe40008011621 */
[----:B------:R-:W-:Y:S01]  /*6f50*/  UIMAD.WIDE.U32 UR24, UR46, UR43, URZ ;  /* 0x0000002b2e1872a5 */ /* 0x000fe2000f8e003f */
[----:B------:R-:W-:Y:S01]  /*6f60*/  R2UR UR46, R32 ;  /* 0x00000000202e72ca */ /* 0x000fe200000e0000 */
[----:B------:R-:W-:Y:S01]  /*6f70*/  @UP0 UMOV UR32, UR13 ;  /* 0x0000000d00200c82 */ /* 0x000fe20008000000 */
[----:B------:R-:W-:Y:S01]  /*6f80*/  R2UR UR43, R29 ;  /* 0x000000001d2b72ca */ /* 0x000fe200000e0000 */
[----:B------:R-:W-:Y:S02]  /*6f90*/  @UP0 USHF.R.U32.HI UR31, URZ, UR42, UR32 ;  /* 0x0000002a3f1f0299 */ /* 0x000fe40008011620 */
[----:B------:R-:W-:Y:S02]  /*6fa0*/  @UP0 USHF.R.U32.HI UR27, URZ, UR34, UR25 ;  /* 0x000000223f1b0299 */ /* 0x000fe40008011619 */
[----:B------:R-:W-:-:S02]  /*6fb0*/  UIADD3 UR40, UR8, 0x1800, URZ ;  /* 0x0000180008287890 */ /* 0x000fc4000fffe03f */
[----:B------:R-:W-:Y:S02]  /*6fc0*/  UIADD3 UR32, UR8, 0x2000, URZ ;  /* 0x0000200008207890 */ /* 0x000fe4000fffe03f */
[----:B------:R-:W-:Y:S02]  /*6fd0*/  UIADD3 UR24, UR8, 0x2800, URZ ;  /* 0x0000280008187890 */ /* 0x000fe4000fffe03f */
[----:B------:R-:W-:Y:S02]  /*6fe0*/  UIMAD.WIDE.U32 UR12, UR46, UR35, URZ ;  /* 0x000000232e0c72a5 */ /* 0x000fe4000f8e003f */
[----:B------:R-:W-:Y:S02]  /*6ff0*/  UIMAD.WIDE.U32 UR46, UR31, UR44, URZ ;  /* 0x0000002c1f2e72a5 */ /* 0x000fe4000f8e003f */
[----:B------:R-:W-:Y:S01]  /*7000*/  UIADD3 UR35, -UR27, URZ, URZ ;  /* 0x0000003f1b237290 */ /* 0x000fe2000fffe13f */
[----:B------:R-:W-:Y:S02]  /*7010*/  UMOV UR41, UR9 ;  /* 0x0000000900297c82 */ /* 0x000fe40008000000 */
[----:B------:R-:W-:Y:S01]  /*7020*/  @UP0 UMOV UR11, UR13 ;  /* 0x0000000d000b0c82 */ /* 0x000fe20008000000 */
[----:B------:R-:W-:-:S02]  /*7030*/  UIMAD.WIDE.U32 UR12, UR60, UR26, URZ ;  /* 0x0000001a3c0c72a5 */ /* 0x000fc4000f8e003f */
[----:B------:R-:W-:Y:S01]  /*7040*/  @UP0 USHF.R.U32.HI UR18, URZ, UR51, UR11 ;  /* 0x000000333f120299 */ /* 0x000fe2000801160b */
[----:B------:R-:W-:Y:S01]  /*7050*/  R2UR UR51, R31 ;  /* 0x000000001f3372ca */ /* 0x000fe200000e0000 */
[----:B------:R-:W-:Y:S02]  /*7060*/  UIADD3 UR60, -UR61, URZ, URZ ;  /* 0x0000003f3d3c7290 */ /* 0x000fe4000fffe13f */
[----:B------:R-:W-:Y:S02]  /*7070*/  UIADD3 UR11, -UR16, URZ, URZ ;  /* 0x0000003f100b7290 */ /* 0x000fe4000fffe13f */
[----:B------:R-:W-:Y:S02]  /*7080*/  UIMAD UR60, UR23, UR60, UR16 ;  /* 0x0000003c173c72a4 */ /* 0x000fe4000f8e0210 */
[----:B------:R-:W-:Y:S01]  /*7090*/  UIMAD UR11, UR22, UR11, UR43 ;  /* 0x0000000b160b72a4 */ /* 0x000fe2000f8e022b */
[----:B------:R-:W-:Y:S01]  /*70a0*/  R2UR UR43, R32 ;  /* 0x00000000202b72ca */ /* 0x000fe200000e0000 */
[----:B------:R-:W-:Y:S01]  /*70b0*/  @UP0 UMOV UR16, UR13 ;  /* 0x0000000d00100c82 */ /* 0x000fe20008000000 */
[----:B------:R-:W-:-:S02]  /*70c0*/  UIMAD.WIDE.U32 UR12, UR59, UR52, URZ ;  /* 0x000000343b0c72a5 */ /* 0x000fc4000f8e003f */
[----:B------:R-:W-:Y:S02]  /*70d0*/  UIMAD UR59, UR11, UR6, UR4 ;  /* 0x000000060b3b72a4 */ /* 0x000fe4000f8e0204 */
[----:B------:R-:W-:Y:S02]  /*70e0*/  UIMAD UR60, UR60, UR7, UR5 ;  /* 0x000000073c3c72a4 */ /* 0x000fe4000f8e0205 */
[----:B------:R-:W-:Y:S02]  /*70f0*/  @UP0 USHF.R.U32.HI UR19, URZ, UR53, UR16 ;  /* 0x000000353f130299 */ /* 0x000fe40008011610 */
[----:B------:R-:W-:Y:S02]  /*7100*/  UIADD3 UR11, -UR31, URZ, URZ ;  /* 0x0000003f1f0b7290 */ /* 0x000fe4000fffe13f */
[----:B------:R-:W-:Y:S01]  /*7110*/  UMOV UR53, UR31 ;  /* 0x0000001f00357c82 */ /* 0x000fe20008000000 */
[----:B------:R-:W-:Y:S02]  /*7120*/  @UP1 USHF.R.U32.HI UR53, URZ, UR45, UR47 ;  /* 0x0000002d3f351299 */ /* 0x000fe4000801162f */
[----:B------:R0:W-:Y:S01]  /*7130*/  UTMALDG.4D.IM2COL [UR56], [UR14], UR30 ;  /* 0x000000380e0073b4 */ /* 0x0001e2000805801e */
[----:B------:R-:W-:-:S02]  /*7140*/  UIMAD UR35, UR22, UR35, UR51 ;  /* 0x00000023162372a4 */ /* 0x000fc4000f8e0233 */
[----:B------:R-:W-:Y:S02]  /*7150*/  UIADD3 UR52, -UR53, URZ, URZ ;  /* 0x0000003f35347290 */ /* 0x000fe4000fffe13f */
[----:B------:R-:W-:Y:S02]  /*7160*/  @UP0 USHF.R.U32.HI UR17, URZ, UR55, UR13 ;  /* 0x000000373f110299 */ /* 0x000fe4000801160d */
[----:B------:R-:W-:Y:S02]  /*7170*/  UIMAD UR52, UR23, UR52, UR31 ;  /* 0x00000034173472a4 */ /* 0x000fe4000f8e021f */
[----:B------:R-:W-:Y:S02]  /*7180*/  UIMAD.WIDE.U32 UR46, UR19, UR20, URZ ;  /* 0x00000014132e72a5 */ /* 0x000fe4000f8e003f */
[----:B------:R-:W-:Y:S02]  /*7190*/  UIMAD UR52, UR52, UR7, UR5 ;  /* 0x00000007343472a4 */ /* 0x000fe4000f8e0205 */
[----:B------:R-:W-:-:S02]  /*71a0*/  UIMAD.WIDE.U32 UR12, UR27, UR36, URZ ;  /* 0x000000241b0c72a5 */ /* 0x000fc4000f8e003f */
[----:B------:R-:W-:Y:S02]  /*71b0*/  UIMAD.WIDE.U32 UR54, UR18, UR28, URZ ;  /* 0x0000001c123672a5 */ /* 0x000fe4000f8e003f */
[----:B------:R-:W-:Y:S01]  /*71c0*/  UIADD3 UR28, -UR18, URZ, URZ ;  /* 0x0000003f121c7290 */ /* 0x000fe2000fffe13f */
[----:B------:R-:W-:Y:S01]  /*71d0*/  UMOV UR45, UR27 ;  /* 0x0000001b002d7c82 */ /* 0x000fe20008000000 */
[----:B------:R-:W-:Y:S01]  /*71e0*/  @UP1 USHF.R.U32.HI UR45, URZ, UR37, UR13 ;  /* 0x000000253f2d1299 */ /* 0x000fe2000801160d */
[----:B------:R-:W-:Y:S02]  /*71f0*/  @UP1 UMOV UR46, UR47 ;  /* 0x0000002f002e1c82 */ /* 0x000fe40008000000 */
[----:B------:R-:W-:Y:S01]  /*7200*/  UMOV UR37, UR18 ;  /* 0x0000001200257c82 */ /* 0x000fe20008000000 */
[----:B0-----:R-:W-:Y:S01]  /*7210*/  R2UR UR56, R30 ;  /* 0x000000001e3872ca */ /* 0x001fe200000e0000 */
[----:B------:R-:W-:Y:S01]  /*7220*/  @UP1 USHF.R.U32.HI UR37, URZ, UR29, UR55 ;  /* 0x0000001d3f251299 */ /* 0x000fe20008011637 */
[----:B------:R-:W-:Y:S01]  /*7230*/  R2UR UR61, R33 ;  /* 0x00000000213d72ca */ /* 0x000fe200000e0000 */
[----:B------:R-:W-:Y:S01]  /*7240*/  UIMAD UR28, UR22, UR28, UR43 ;  /* 0x0000001c161c72a4 */ /* 0x000fe2000f8e022b */
[C---:B------:R-:W-:Y:S01]  /*7250*/  R2UR UR47, R36.reuse ;  /* 0x00000000242f72ca */ /* 0x040fe200000e0000 */
[----:B------:R-:W-:Y:S01]  /*7260*/  UMOV UR29, UR19 ;  /* 0x00000013001d7c82 */ /* 0x000fe20008000000 */
[----:B------:R-:W-:Y:S01]  /*7270*/  UIADD3 UR20, -UR19, URZ, URZ ;  /* 0x0000003f13147290 */ /* 0x000fe2000fffe13f */
[----:B------:R-:W-:Y:S01]  /*7280*/  R2UR UR58, R36 ;  /* 0x00000000243a72ca */ /* 0x000fe200000e0000 */
[----:B------:R-:W-:Y:S01]  /*7290*/  @UP1 USHF.R.U32.HI UR29, URZ, UR21, UR46 ;  /* 0x000000153f1d1299 */ /* 0x000fe2000801162e */
[----:B------:R-:W-:Y:S01]  /*72a0*/  R2UR UR46, R37 ;  /* 0x00000000252e72ca */ /* 0x000fe200000e0000 */
[----:B------:R-:W-:Y:S01]  /*72b0*/  UIMAD.WIDE.U32 UR12, UR17, UR38, URZ ;  /* 0x00000026110c72a5 */ /* 0x000fe2000f8e003f */
[----:B------:R-:W-:Y:S01]  /*72c0*/  R2UR UR38, R38 ;  /* 0x00000000262672ca */ /* 0x000fe200000e0000 */
[----:B------:R-:W-:Y:S01]  /*72d0*/  UIMAD UR43, UR35, UR6, UR4 ;  /* 0x00000006232b72a4 */ /* 0x000fe2000f8e0204 */
[----:B------:R-:W-:Y:S01]  /*72e0*/  R2UR UR55, R39 ;  /* 0x00000000273772ca */ /* 0x000fe200000e0000 */
[----:B------:R-:W-:Y:S01]  /*72f0*/  UIMAD UR11, UR22, UR11, UR56 ;  /* 0x0000000b160b72a4 */ /* 0x000fe2000f8e0238 */
[----:B------:R-:W-:Y:S01]  /*7300*/  R2UR UR54, R40 ;  /* 0x00000000283672ca */ /* 0x000fe200000e0000 */
[----:B------:R-:W-:Y:S01]  /*7310*/  UIADD3 UR44, -UR45, URZ, URZ ;  /* 0x0000003f2d2c7290 */ /* 0x000fe2000fffe13f */
[----:B------:R-:W-:Y:S01]  /*7320*/  R2UR UR57, R41 ;  /* 0x00000000293972ca */ /* 0x000fe200000e0000 */
[----:B------:R-:W-:Y:S01]  /*7330*/  UIMAD UR51, UR11, UR6, UR4 ;  /* 0x000000060b3372a4 */ /* 0x000fe2000f8e0204 */
[----:B------:R-:W-:Y:S01]  /*7340*/  R2UR UR60, R42 ;  /* 0x000000002a3c72ca */ /* 0x000fe200000e0000 */
[----:B------:R-:W-:Y:S01]  /*7350*/  UIMAD UR35, UR28, UR6, UR4 ;  /* 0x000000061c2372a4 */ /* 0x000fe2000f8e0204 */
[----:B------:R-:W-:Y:S01]  /*7360*/  R2UR UR11, R35 ;  /* 0x00000000230b72ca */ /* 0x000fe200000e0000 */
[----:B------:R-:W-:Y:S01]  /*7370*/  UIMAD UR20, UR22, UR20, UR61 ;  /* 0x00000014161472a4 */ /* 0x000fe2000f8e023d */
[----:B------:R-:W-:Y:S01]  /*7380*/  R2UR UR59, R43 ;  /* 0x000000002b3b72ca */ /* 0x000fe200000e0000 */
[----:B------:R-:W-:Y:S01]  /*7390*/  UMOV UR21, UR17 ;  /* 0x0000001100157c82 */ /* 0x000fe20008000000 */
[----:B------:R-:W-:-:S02]  /*73a0*/  UIADD3 UR28, -UR29, URZ, URZ ;  /* 0x0000003f1d1c7290 */ /* 0x000fc4000fffe13f */
[----:B------:R0:W-:Y:S01]  /*73b0*/  UTMALDG.4D.IM2COL [UR48], [UR14], UR30 ;  /* 0x000000300e0073b4 */ /* 0x0001e2000805801e */
[----:B------:R-:W-:Y:S02]  /*73c0*/  @UP1 USHF.R.U32.HI UR21, URZ, UR39, UR13 ;  /* 0x000000273f151299 */ /* 0x000fe4000801160d */
[----:B------:R-:W-:Y:S02]  /*73d0*/  UIMAD UR44, UR23, UR44, UR27 ;  /* 0x0000002c172c72a4 */ /* 0x000fe4000f8e021b */
[----:B------:R-:W-:Y:S02]  /*73e0*/  UIADD3 UR36, -UR37, URZ, URZ ;  /* 0x0000003f25247290 */ /* 0x000fe4000fffe13f */
[----:B------:R-:W-:Y:S02]  /*73f0*/  UIMAD UR27, UR20, UR6, UR4 ;  /* 0x00000006141b72a4 */ /* 0x000fe4000f8e0204 */
[----:B------:R-:W-:Y:S02]  /*7400*/  UIMAD UR28, UR23, UR28, UR19 ;  /* 0x0000001c171c72a4 */ /* 0x000fe4000f8e0213 */
[----:B------:R-:W-:-:S02]  /*7410*/  UIADD3 UR19, -UR17, URZ, URZ ;  /* 0x0000003f11137290 */ /* 0x000fc4000fffe13f */
[----:B------:R-:W-:Y:S02]  /*7420*/  UIADD3 UR20, -UR21, URZ, URZ ;  /* 0x0000003f15147290 */ /* 0x000fe4000fffe13f */
[----:B------:R-:W-:Y:S02]  /*7430*/  UIMAD UR36, UR23, UR36, UR18 ;  /* 0x00000024172472a4 */ /* 0x000fe4000f8e0212 */
[----:B------:R-:W-:Y:S02]  /*7440*/  UIMAD UR20, UR23, UR20, UR17 ;  /* 0x00000014171472a4 */ /* 0x000fe4000f8e0211 */
[----:B------:R-:W-:Y:S02]  /*7450*/  UIMAD UR44, UR44, UR7, UR5 ;  /* 0x000000072c2c72a4 */ /* 0x000fe4000f8e0205 */
[----:B------:R-:W-:Y:S02]  /*7460*/  UIMAD UR36, UR36, UR7, UR5 ;  /* 0x00000007242472a4 */ /* 0x000fe4000f8e0205 */
[----:B------:R-:W-:Y:S01]  /*7470*/  UIMAD UR28, UR28, UR7, UR5 ;  /* 0x000000071c1c72a4 */ /* 0x000fe2000f8e0205 */
[----:B0-----:R-:W-:Y:S01]  /*7480*/  R2UR UR52, R34 ;  /* 0x00000000223472ca */ /* 0x001fe200000e0000 */
[----:B------:R-:W-:Y:S01]  /*7490*/  UIADD3 UR16, UR8, 0x3000, URZ ;  /* 0x0000300008107890 */ /* 0x000fe2000fffe03f */
[----:B------:R-:W-:Y:S01]  /*74a0*/  R2UR UR51, R35 ;  /* 0x00000000233372ca */ /* 0x000fe200000e0000 */
[----:B------:R-:W-:Y:S01]  /*74b0*/  UIMAD UR20, UR20, UR7, UR5 ;  /* 0x00000007141472a4 */ /* 0x000fe2000f8e0205 */
[C---:B------:R-:W-:Y:S01]  /*74c0*/  R2UR UR53, R18.reuse ;  /* 0x00000000123572ca */ /* 0x040fe200000e0000 */
[----:B------:R-:W-:Y:S01]  /*74d0*/  UMOV UR42, UR10 ;  /* 0x0000000a002a7c82 */ /* 0x000fe20008000000 */
[----:B------:R-:W-:Y:S01]  /*74e0*/  UMOV UR33, UR9 ;  /* 0x0000000900217c82 */ /* 0x000fe20008000000 */
[----:B------:R-:W-:Y:S01]  /*74f0*/  UMOV UR34, UR10 ;  /* 0x0000000a00227c82 */ /* 0x000fe20008000000 */
[----:B------:R-:W-:Y:S01]  /*7500*/  UMOV UR25, UR9 ;  /* 0x0000000900197c82 */ /* 0x000fe20008000000 */
[----:B------:R-:W-:Y:S01]  /*7510*/  UMOV UR26, UR10 ;  /* 0x0000000a001a7c82 */ /* 0x000fe20008000000 */
[----:B------:R0:W-:Y:S01]  /*7520*/  UTMALDG.4D.IM2COL [UR40], [UR14], UR30 ;  /* 0x000000280e0073b4 */ /* 0x0001e2000805801e */
[----:B------:R-:W-:Y:S01]  /*7530*/  UMOV UR17, UR9 ;  /* 0x0000000900117c82 */ /* 0x000fe20008000000 */
[----:B------:R-:W-:Y:S01]  /*7540*/  UMOV UR18, UR10 ;  /* 0x0000000a00127c82 */ /* 0x000fe20008000000 */
[----:B------:R-:W-:Y:S01]  /*7550*/  UIMAD UR19, UR22, UR19, UR52 ;  /* 0x00000013161372a4 */ /* 0x000fe2000f8e0234 */
[----:B------:R-:W-:Y:S01]  /*7560*/  R2UR UR49, R18 ;  /* 0x00000000123172ca */ /* 0x000fe200000e0000 */
[----:B------:R-:W-:Y:S01]  /*7570*/  @UP0 ULDC UR12, c[0x0][0x384] ;  /* 0x0000e100000c0ab9 */ /* 0x000fe20000000800 */
[----:B------:R-:W-:Y:S01]  /*7580*/  UMOV UR39, UR38 ;  /* 0x0000002600277c82 */ /* 0x000fe20008000000 */
[----:B------:R-:W-:Y:S01]  /*7590*/  UIMAD UR19, UR19, UR6, UR4 ;  /* 0x00000006131372a4 */ /* 0x000fe2000f8e0204 */
[----:B------:R1:W-:Y:S01]  /*75a0*/  UTMALDG.4D.IM2COL [UR32], [UR14], UR30 ;  /* 0x000000200e0073b4 */ /* 0x0003e2000805801e */
[----:B------:R-:W-:Y:S01]  /*75b0*/  UMOV UR31, UR55 ;  /* 0x00000037001f7c82 */ /* 0x000fe20008000000 */
[----:B------:R-:W-:Y:S01]  /*75c0*/  UMOV UR13, UR54 ;  /* 0x00000036000d7c82 */ /* 0x000fe20008000000 */
[----:B------:R-:W-:-:S02]  /*75d0*/  R2UR UR50, R30 ;  /* 0x000000001e3272ca */ /* 0x000fc400000e0000 */
[----:B------:R-:W-:Y:S01]  /*75e0*/  R2UR UR48, R31 ;  /* 0x000000001f3072ca */ /* 0x000fe200000e0000 */
[----:B------:R2:W-:Y:S02]  /*75f0*/  UTMALDG.4D.IM2COL [UR24], [UR14], UR30 ;  /* 0x000000180e0073b4 */ /* 0x0005e4000805801e */
[----:B------:R3:W-:Y:S01]  /*7600*/  UTMALDG.4D.IM2COL [UR16], [UR14], UR30 ;  /* 0x000000100e0073b4 */ /* 0x0007e2000805801e */
[----:B0-----:R-:W-:Y:S01]  /*7610*/  UMOV UR44, UR46 ;  /* 0x0000002e002c7c82 */ /* 0x001fe20008000000 */
[----:B------:R-:W-:Y:S01]  /*7620*/  @UP1 ULDC.64 UR40, c[0x0][0x390] ;  /* 0x0000e40000281ab9 */ /* 0x000fe20000000a00 */
[----:B------:R-:W-:Y:S01]  /*7630*/  R2UR UR45, R29 ;  /* 0x000000001d2d72ca */ /* 0x000fe200000e0000 */
[----:B-1----:R-:W-:Y:S01]  /*7640*/  UIADD3 UR32, UR8, 0x3800, URZ ;  /* 0x0000380008207890 */ /* 0x002fe2000fffe03f */
[----:B--2---:R-:W-:Y:S01]  /*7650*/  @UP0 ULDC UR29, c[0x0][0x388] ;  /* 0x0000e200001d0ab9 */ /* 0x004fe20000000800 */
[----:B------:R-:W-:Y:S01]  /*7660*/  UMOV UR24, UR11 ;  /* 0x0000000b00187c82 */ /* 0x000fe20008000000 */
[----:B------:R-:W-:Y:S01]  /*7670*/  @UP0 ULDC UR27, c[0x0][0x384] ;  /* 0x0000e100001b0ab9 */ /* 0x000fe20000000800 */
[----:B------:R-:W-:Y:S01]  /*7680*/  @UP0 ULDC UR25, c[0x0][0x388] ;  /* 0x0000e20000190ab9 */ /* 0x000fe20000000800 */
[----:B------:R-:W-:Y:S01]  /*7690*/  UMOV UR28, UR47 ;  /* 0x0000002f001c7c82 */ /* 0x000fe20008000000 */
[----:B---3--:R-:W-:Y:S01]  /*76a0*/  UIMAD.WIDE.U32 UR16, UR11, UR12, URZ ;  /* 0x0000000c0b1072a5 */ /* 0x008fe2000f8e003f */
[----:B------:R-:W-:Y:S01]  /*76b0*/  @UP1 ULDC.64 UR20, c[0x0][0x390] ;  /* 0x0000e40000141ab9 */ /* 0x000fe20000000a00 */
[----:B------:R-:W-:Y:S01]  /*76c0*/  @UP1 ULDC.64 UR18, c[0x0][0x390] ;  /* 0x0000e40000121ab9 */ /* 0x000fe20000000a00 */
[----:B------:R-:W-:-:S04]  /*76d0*/  UMOV UR12, UR57 ;  /* 0x00000039000c7c82 */ /* 0x000fc80008000000 */
[----:B------:R-:W-:Y:S02]  /*76e0*/  @UP0 UMOV UR26, UR17 ;  /* 0x00000011001a0c82 */ /* 0x000fe40008000000 */
[----:B------:R-:W-:-:S03]  /*76f0*/  @UP0 USHF.R.U32.HI UR24, URZ, UR29, UR26 ;  /* 0x0000001d3f180299 */ /* 0x000fc6000801161a */
[----:B------:R-:W-:Y:S01]  /*7700*/  @UP0 ULDC UR26, c[0x0][0x384] ;  /* 0x0000e100001a0ab9 */ /* 0x000fe20000000800 */
[----:B------:R-:W-:Y:S02]  /*7710*/  UIMAD.WIDE.U32 UR16, UR24, UR20, URZ ;  /* 0x00000014181072a5 */ /* 0x000fe4000f8e003f */
[----:B------:R-:W-:Y:S02]  /*7720*/  UIADD3 UR35, -UR24, URZ, URZ ;  /* 0x0000003f18237290 */ /* 0x000fe4000fffe13f */
[----:B------:R-:W-:Y:S01]  /*7730*/  UMOV UR37, UR24 ;  /* 0x0000001800257c82 */ /* 0x000fe20008000000 */
[----:B------:R-:W-:Y:S02]  /*7740*/  @UP1 USHF.R.U32.HI UR37, URZ, UR21, UR17 ;  /* 0x000000153f251299 */ /* 0x000fe40008011611 */
[----:B------:R-:W-:Y:S02]  /*7750*/  UIMAD.WIDE.U32 UR16, UR47, UR27, URZ ;  /* 0x0000001b2f1072a5 */ /* 0x000fe4000f8e003f */
[----:B------:R-:W-:-:S02]  /*7760*/  UIADD3 UR36, -UR37, URZ, URZ ;  /* 0x0000003f25247290 */ /* 0x000fc4000fffe13f */
[----:B------:R-:W-:Y:S02]  /*7770*/  UIMAD UR35, UR22, UR35, UR51 ;  /* 0x00000023162372a4 */ /* 0x000fe4000f8e0233 */
[----:B------:R-:W-:Y:S01]  /*7780*/  UIMAD UR36, UR23, UR36, UR24 ;  /* 0x00000024172472a4 */ /* 0x000fe2000f8e0218 */
[----:B------:R-:W-:Y:S01]  /*7790*/  @UP0 UMOV UR21, UR17 ;  /* 0x0000001100150c82 */ /* 0x000fe20008000000 */
[----:B------:R-:W-:Y:S02]  /*77a0*/  UIMAD UR35, UR35, UR6, UR4 ;  /* 0x00000006232372a4 */ /* 0x000fe4000f8e0204 */
[----:B------:R-:W-:Y:S02]  /*77b0*/  UIMAD UR36, UR36, UR7, UR5 ;  /* 0x00000007242472a4 */ /* 0x000fe4000f8e0205 */
[----:B------:R-:W-:Y:S02]  /*77c0*/  @UP0 USHF.R.U32.HI UR28, URZ, UR25, UR21 ;  /* 0x000000193f1c0299 */ /* 0x000fe40008011615 */
[----:B------:R-:W-:Y:S01]  /*77d0*/  UIMAD.WIDE.U32 UR16, UR46, UR26, URZ ;  /* 0x0000001a2e1072a5 */ /* 0x000fe2000f8e003f */
[----:B------:R-:W-:Y:S01]  /*77e0*/  @UP0 ULDC UR20, c[0x0][0x388] ;  /* 0x0000e20000140ab9 */ /* 0x000fe20000000800 */
[----:B------:R-:W-:-:S02]  /*77f0*/  UIMAD.WIDE.U32 UR42, UR28, UR18, URZ ;  /* 0x000000121c2a72a5 */ /* 0x000fc4000f8e003f */
[----:B------:R-:W-:Y:S01]  /*7800*/  @UP0 USHF.R.U32.HI UR44, URZ, UR20, UR17 ;  /* 0x000000143f2c0299 */ /* 0x000fe20008011611 */
[----:B------:R0:W-:Y:S01]  /*7810*/  UTMALDG.4D.IM2COL [UR32], [UR14], UR30 ;  /* 0x000000200e0073b4 */ /* 0x0001e2000805801e */
[----:B------:R-:W-:Y:S01]  /*7820*/  UMOV UR29, UR28 ;  /* 0x0000001c001d7c82 */ /* 0x000fe20008000000 */
[----:B------:R-:W-:Y:S02]  /*7830*/  @UP1 USHF.R.U32.HI UR29, URZ, UR19, UR43 ;  /* 0x000000133f1d1299 */ /* 0x000fe4000801162b */
[----:B------:R-:W-:Y:S01]  /*7840*/  UIADD3 UR18, -UR28, URZ, URZ ;  /* 0x0000003f1c127290 */ /* 0x000fe2000fffe13f */
[----:B------:R-:W-:Y:S01]  /*7850*/  R2UR UR42, R31 ;  /* 0x000000001f2a72ca */ /* 0x000fe200000e0000 */
[----:B------:R-:W-:Y:S01]  /*7860*/  UIADD3 UR19, -UR29, URZ, URZ ;  /* 0x0000003f1d137290 */ /* 0x000fe2000fffe13f */
[----:B------:R-:W-:Y:S01]  /*7870*/  UMOV UR21, UR44 ;  /* 0x0000002c00157c82 */ /* 0x000fe20008000000 */
[----:B------:R-:W-:Y:S01]  /*7880*/  UIMAD UR18, UR22, UR18, UR58 ;  /* 0x00000012161272a4 */ /* 0x000fe2000f8e023a */
[----:B------:R-:W-:Y:S01]  /*7890*/  R2UR UR58, R42 ;  /* 0x000000002a3a72ca */ /* 0x000fe200000e0000 */
[----:B------:R-:W-:-:S02]  /*78a0*/  UIMAD UR28, UR23, UR19, UR28 ;  /* 0x00000013171c72a4 */ /* 0x000fc4000f8e021c */
[----:B------:R-:W-:Y:S02]  /*78b0*/  UIADD3 UR17, -UR44, URZ, URZ ;  /* 0x0000003f2c117290 */ /* 0x000fe4000fffe13f */
[----:B------:R-:W-:Y:S02]  /*78c0*/  UIADD3 UR24, UR8, 0x4000, URZ ;  /* 0x0000400008187890 */ /* 0x000fe4000fffe03f */
[----:B------:R-:W-:Y:S02]  /*78d0*/  UIMAD UR27, UR18, UR6, UR4 ;  /* 0x00000006121b72a4 */ /* 0x000fe4000f8e0204 */
[----:B------:R-:W-:Y:S02]  /*78e0*/  UIMAD UR28, UR28, UR7, UR5 ;  /* 0x000000071c1c72a4 */ /* 0x000fe4000f8e0205 */
[----:B------:R-:W-:Y:S01]  /*78f0*/  UIADD3 UR16, UR8, 0x4800, URZ ;  /* 0x0000480008107890 */ /* 0x000fe2000fffe03f */
[----:B------:R-:W-:Y:S01]  /*7900*/  UMOV UR25, UR9 ;  /* 0x0000000900197c82 */ /* 0x000fe20008000000 */
[----:B0-----:R-:W-:Y:S01]  /*7910*/  R2UR UR34, R37 ;  /* 0x00000000252272ca */ /* 0x001fe200000e0000 */
[----:B------:R-:W-:Y:S01]  /*7920*/  UIMAD.WIDE.U32 UR32, UR44, UR40, URZ ;  /* 0x000000282c2072a5 */ /* 0x000fe2000f8e003f */
[----:B------:R-:W-:Y:S01]  /*7930*/  R2UR UR36, R38 ;  /* 0x00000000262472ca */ /* 0x000fe200000e0000 */
[----:B------:R-:W-:Y:S01]  /*7940*/  UMOV UR26, UR10 ;  /* 0x0000000a001a7c82 */ /* 0x000fe20008000000 */
[----:B------:R-:W-:Y:S01]  /*7950*/  UMOV UR18, UR10 ;  /* 0x0000000a00127c82 */ /* 0x000fe20008000000 */
[----:B------:R-:W-:Y:S01]  /*7960*/  @UP1 USHF.R.U32.HI UR21, URZ, UR41, UR33 ;  /* 0x000000293f151299 */ /* 0x000fe20008011621 */
[----:B------:R0:W-:Y:S01]  /*7970*/  UTMALDG.4D.IM2COL [UR24], [UR14], UR30 ;  /* 0x000000180e0073b4 */ /* 0x0001e2000805801e */
[----:B------:R-:W-:Y:S01]  /*7980*/  R2UR UR35, R39 ;  /* 0x00000000272372ca */ /* 0x000fe200000e0000 */
[----:B------:R-:W-:Y:S01]  /*7990*/  @UP0 ULDC UR32, c[0x0][0x384] ;  /* 0x0000e10000200ab9 */ /* 0x000fe20000000800 */
[----:B------:R-:W-:Y:S01]  /*79a0*/  UIADD3 UR20, -UR21, URZ, URZ ;  /* 0x0000003f15147290 */ /* 0x000fe2000fffe13f */
[----:B------:R-:W-:Y:S01]  /*79b0*/  @UP0 ULDC UR33, c[0x0][0x384] ;  /* 0x0000e10000210ab9 */ /* 0x000fe20000000800 */
[----:B------:R-:W-:-:S02]  /*79c0*/  UMOV UR40, UR58 ;  /* 0x0000003a00287c82 */ /* 0x000fc40008000000 */
[----:B------:R-:W-:Y:S02]  /*79d0*/  UIMAD UR17, UR22, UR17, UR34 ;  /* 0x00000011161172a4 */ /* 0x000fe4000f8e0222 */
[----:B------:R-:W-:Y:S02]  /*79e0*/  UIMAD UR20, UR23, UR20, UR44 ;  /* 0x00000014171472a4 */ /* 0x000fe4000f8e022c */
[----:B------:R-:W-:Y:S02]  /*79f0*/  UIMAD UR19, UR17, UR6, UR4 ;  /* 0x00000006111372a4 */ /* 0x000fe4000f8e0204 */
[----:B------:R-:W-:Y:S01]  /*7a00*/  UIMAD UR20, UR20, UR7, UR5 ;  /* 0x00000007141472a4 */ /* 0x000fe2000f8e0205 */
[----:B------:R-:W-:Y:S01]  /*7a10*/  UMOV UR17, UR9 ;  /* 0x0000000900117c82 */ /* 0x000fe20008000000 */
[----:B------:R-:W-:Y:S01]  /*7a20*/  @UP0 ULDC UR34, c[0x0][0x384] ;  /* 0x0000e10000220ab9 */ /* 0x000fe20000000800 */
[----:B------:R-:W-:-:S06]  /*7a30*/  UMOV UR41, UR9 ;  /* 0x0000000900297c82 */ /* 0x000fcc0008000000 */
[----:B------:R1:W-:Y:S01]  /*7a40*/  UTMALDG.4D.IM2COL [UR16], [UR14], UR30 ;  /* 0x000000100e0073b4 */ /* 0x0003e2000805801e */
[----:B0-----:R-:W-:Y:S01]  /*7a50*/  UIMAD.WIDE.U32 UR24, UR38, UR32, URZ ;  /* 0x00000020261872a5 */ /* 0x001fe2000f8e003f */
[----:B------:R-:W-:Y:S01]  /*7a60*/  @UP0 ULDC UR26, c[0x0][0x388] ;  /* 0x0000e200001a0ab9 */ /* 0x000fe20000000800 */
[----:B------:R-:W-:Y:S02]  /*7a70*/  @UP0 ULDC UR28, c[0x0][0x384] ;  /* 0x0000e100001c0ab9 */ /* 0x000fe40000000800 */
[----:B------:R-:W-:Y:S01]  /*7a80*/  @UP0 USHF.R.U32.HI UR39, URZ, UR26, UR25 ;  /* 0x0000001a3f270299 */ /* 0x000fe20008011619 */
[----:B------:R-:W-:Y:S01]  /*7a90*/  @UP0 ULDC UR27, c[0x0][0x388] ;  /* 0x0000e200001b0ab9 */ /* 0x000fe20000000800 */
[----:B------:R-:W-:Y:S01]  /*7aa0*/  UIADD3 UR24, UR8, 0x5000, URZ ;  /* 0x0000500008187890 */ /* 0x000fe2000fffe03f */
[----:B------:R-:W-:Y:S01]  /*7ab0*/  @UP0 ULDC UR32, c[0x0][0x388] ;  /* 0x0000e20000200ab9 */ /* 0x000fe20000000800 */
[----:B------:R-:W-:Y:S01]  /*7ac0*/  UMOV UR25, UR9 ;  /* 0x0000000900197c82 */ /* 0x000fe20008000000 */
[----:B------:R-:W-:Y:S01]  /*7ad0*/  UMOV UR26, UR10 ;  /* 0x0000000a001a7c82 */ /* 0x000fe20008000000 */
[----:B-1----:R-:W-:Y:S01]  /*7ae0*/  @UP1 ULDC.64 UR20, c[0x0][0x390] ;  /* 0x0000e40000141ab9 */ /* 0x002fe20000000a00 */
[----:B------:R-:W-:-:S02]  /*7af0*/  UIMAD.WIDE.U32 UR16, UR55, UR28, URZ ;  /* 0x0000001c371072a5 */ /* 0x000fc4000f8e003f */
[----:B------:R-:W-:Y:S02]  /*7b00*/  UIMAD.WIDE.U32 UR28, UR39, UR20, URZ ;  /* 0x00000014271c72a5 */ /* 0x000fe4000f8e003f */
[----:B------:R-:W-:Y:S01]  /*7b10*/  @UP0 USHF.R.U32.HI UR31, URZ, UR27, UR17 ;  /* 0x0000001b3f1f0299 */ /* 0x000fe20008011611 */
[----:B------:R-:W-:Y:S01]  /*7b20*/  @UP1 ULDC.64 UR18, c[0x0][0x390] ;  /* 0x0000e40000121ab9 */ /* 0x000fe20000000a00 */
[----:B------:R-:W-:Y:S02]  /*7b30*/  UIADD3 UR20, -UR39, URZ, URZ ;  /* 0x0000003f27147290 */ /* 0x000fe4000fffe13f */
[----:B------:R-:W-:Y:S02]  /*7b40*/  UIMAD.WIDE.U32 UR16, UR31, UR18, URZ ;  /* 0x000000121f1072a5 */ /* 0x000fe4000f8e003f */
[----:B------:R-:W-:Y:S01]  /*7b50*/  UIMAD UR20, UR22, UR20, UR36 ;  /* 0x00000014161472a4 */ /* 0x000fe2000f8e0224 */
[----:B------:R-:W-:Y:S01]  /*7b60*/  @UP1 UMOV UR18, UR29 ;  /* 0x0000001d00121c82 */ /* 0x000fe20008000000 */
[----:B------:R-:W-:Y:S01]  /*7b70*/  UMOV UR29, UR39 ;  /* 0x00000027001d7c82 */ /* 0x000fe20008000000 */
[----:B------:R-:W-:-:S02]  /*7b80*/  @UP1 USHF.R.U32.HI UR29, URZ, UR21, UR18 ;  /* 0x000000153f1d1299 */ /* 0x000fc40008011612 */
[----:B------:R-:W-:Y:S01]  /*7b90*/  UIMAD UR27, UR20, UR6, UR4 ;  /* 0x00000006141b72a4 */ /* 0x000fe2000f8e0204 */
[----:B------:R-:W-:Y:S01]  /*7ba0*/  UMOV UR21, UR31 ;  /* 0x0000001f00157c82 */ /* 0x000fe20008000000 */
[----:B------:R-:W-:Y:S02]  /*7bb0*/  @UP1 USHF.R.U32.HI UR21, URZ, UR19, UR17 ;  /* 0x000000133f151299 */ /* 0x000fe40008011611 */
[----:B------:R-:W-:Y:S02]  /*7bc0*/  UIADD3 UR28, -UR29, URZ, URZ ;  /* 0x0000003f1d1c7290 */ /* 0x000fe4000fffe13f */
[----:B------:R-:W-:Y:S02]  /*7bd0*/  UIADD3 UR19, -UR31, URZ, URZ ;  /* 0x0000003f1f137290 */ /* 0x000fe4000fffe13f */
[----:B------:R-:W-:Y:S02]  /*7be0*/  UIADD3 UR20, -UR21, URZ, URZ ;  /* 0x0000003f15147290 */ /* 0x000fe4000fffe13f */
[----:B------:R-:W-:Y:S01]  /*7bf0*/  UIMAD UR28, UR23, UR28, UR39 ;  /* 0x0000001c171c72a4 */ /* 0x000fe2000f8e0227 */
[----:B------:R-:W-:Y:S01]  /*7c00*/  R2UR UR39, R40 ;  /* 0x00000000282772ca */ /* 0x000fe200000e0000 */
[----:B------:R-:W-:-:S02]  /*7c10*/  UIMAD UR19, UR22, UR19, UR35 ;  /* 0x00000013161372a4 */ /* 0x000fc4000f8e0223 */
[----:B------:R-:W-:Y:S02]  /*7c20*/  UIMAD UR20, UR23, UR20, UR31 ;  /* 0x00000014171472a4 */ /* 0x000fe4000f8e021f */
[----:B------:R-:W-:Y:S02]  /*7c30*/  UIMAD UR28, UR28, UR7, UR5 ;  /* 0x000000071c1c72a4 */ /* 0x000fe4000f8e0205 */
[----:B------:R-:W-:Y:S02]  /*7c40*/  UIADD3 UR16, UR8, 0x5800, URZ ;  /* 0x0000580008107890 */ /* 0x000fe4000fffe03f */
[----:B------:R-:W-:Y:S02]  /*7c50*/  UIMAD UR19, UR19, UR6, UR4 ;  /* 0x00000006131372a4 */ /* 0x000fe4000f8e0204 */
[----:B------:R-:W-:Y:S02]  /*7c60*/  UIMAD UR20, UR20, UR7, UR5 ;  /* 0x00000007141472a4 */ /* 0x000fe4000f8e0205 */
[----:B------:R-:W-:Y:S01]  /*7c70*/  UIMAD.WIDE.U32 UR34, UR54, UR34, URZ ;  /* 0x00000022362272a5 */ /* 0x000fe2000f8e003f */
[----:B------:R0:W-:Y:S01]  /*7c80*/  UTMALDG.4D.IM2COL [UR24], [UR14], UR30 ;  /* 0x000000180e0073b4 */ /* 0x0001e2000805801e */
[----:B------:R-:W-:Y:S01]  /*7c90*/  UMOV UR17, UR9 ;  /* 0x0000000900117c82 */ /* 0x000fe20008000000 */
[----:B------:R-:W-:Y:S01]  /*7ca0*/  UMOV UR18, UR10 ;  /* 0x0000000a00127c82 */ /* 0x000fe20008000000 */
[----:B------:R-:W-:Y:S01]  /*7cb0*/  @UP0 USHF.R.U32.HI UR13, URZ, UR32, UR35 ;  /* 0x000000203f0d0299 */ /* 0x000fe20008011623 */
[----:B------:R-:W-:Y:S01]  /*7cc0*/  @UP0 ULDC UR31, c[0x0][0x384] ;  /* 0x0000e100001f0ab9 */ /* 0x000fe20000000800 */
[----:B------:R-:W-:Y:S01]  /*7cd0*/  UIADD3 UR32, UR8, 0x6000, URZ ;  /* 0x0000600008207890 */ /* 0x000fe2000fffe03f */
[----:B------:R1:W-:Y:S01]  /*7ce0*/  UTMALDG.4D.IM2COL [UR16], [UR14], UR30 ;  /* 0x000000100e0073b4 */ /* 0x0003e2000805801e */
[----:B------:R-:W-:-:S03]  /*7cf0*/  UIADD3 UR35, -UR13, URZ, URZ ;  /* 0x0000003f0d237290 */ /* 0x000fc6000fffe13f */
[----:B------:R-:W-:Y:S01]  /*7d00*/  UMOV UR37, UR13 ;  /* 0x0000000d00257c82 */ /* 0x000fe20008000000 */
[----:B------:R-:W-:Y:S01]  /*7d10*/  UMOV UR34, UR10 ;  /* 0x0000000a00227c82 */ /* 0x000fe20008000000 */
[----:B------:R-:W-:-:S04]  /*7d20*/  UIMAD UR35, UR22, UR35, UR39 ;  /* 0x00000023162372a4 */ /* 0x000fc8000f8e0227 */
[----:B------:R-:W-:Y:S01]  /*7d30*/  UIMAD UR35, UR35, UR6, UR4 ;  /* 0x00000006232372a4 */ /* 0x000fe2000f8e0204 */
[----:B0-----:R-:W-:Y:S01]  /*7d40*/  @UP1 ULDC.64 UR24, c[0x0][0x390] ;  /* 0x0000e40000181ab9 */ /* 0x001fe20000000a00 */
[----:B------:R-:W-:Y:S01]  /*7d50*/  UIMAD.WIDE.U32 UR26, UR57, UR33, URZ ;  /* 0x00000021391a72a5 */ /* 0x000fe2000f8e003f */
[----:B------:R-:W-:Y:S01]  /*7d60*/  @UP0 ULDC UR29, c[0x0][0x388] ;  /* 0x0000e200001d0ab9 */ /* 0x000fe20000000800 */
[----:B------:R-:W-:Y:S02]  /*7d70*/  @UP0 ULDC UR28, c[0x0][0x388] ;  /* 0x0000e200001c0ab9 */ /* 0x000fe40000000800 */
[----:B------:R-:W-:Y:S01]  /*7d80*/  @UP0 USHF.R.U32.HI UR12, URZ, UR29, UR27 ;  /* 0x0000001d3f0c0299 */ /* 0x000fe2000801161b */
[----:B------:R-:W-:Y:S01]  /*7d90*/  UMOV UR33, UR9 ;  /* 0x0000000900217c82 */ /* 0x000fe20008000000 */
[----:B-1----:R-:W-:Y:S01]  /*7da0*/  UIMAD.WIDE.U32 UR20, UR13, UR24, URZ ;  /* 0x000000180d1472a5 */ /* 0x002fe2000f8e003f */
[----:B------:R-:W-:Y:S01]  /*7db0*/  @UP1 ULDC.64 UR18, c[0x0][0x390] ;  /* 0x0000e40000121ab9 */ /* 0x000fe20000000a00 */
[----:B------:R-:W-:-:S03]  /*7dc0*/  @UP1 ULDC.64 UR16, c[0x0][0x390] ;  /* 0x0000e40000101ab9 */ /* 0x000fc60000000a00 */
[----:B------:R-:W-:Y:S02]  /*7dd0*/  UMOV UR29, UR12 ;  /* 0x0000000c001d7c82 */ /* 0x000fe40008000000 */
[----:B------:R-:W-:Y:S01]  /*7de0*/  @UP1 UMOV UR24, UR21 ;  /* 0x0000001500181c82 */ /* 0x000fe20008000000 */
[----:B------:R-:W-:Y:S01]  /*7df0*/  UIMAD.WIDE.U32 UR20, UR58, UR31, URZ ;  /* 0x0000001f3a1472a5 */ /* 0x000fe2000f8e003f */
[----:B------:R-:W-:Y:S01]  /*7e00*/  R2UR UR31, R43 ;  /* 0x000000002b1f72ca */ /* 0x000fe200000e0000 */
[----:B------:R-:W-:Y:S02]  /*7e10*/  @UP1 USHF.R.U32.HI UR37, URZ, UR25, UR24 ;  /* 0x000000193f251299 */ /* 0x000fe40008011618 */
[----:B------:R-:W-:Y:S02]  /*7e20*/  @UP0 USHF.R.U32.HI UR40, URZ, UR28, UR21 ;  /* 0x0000001c3f280299 */ /* 0x000fe40008011615 */
[----:B------:R-:W-:Y:S01]  /*7e30*/  UIMAD.WIDE.U32 UR20, UR12, UR18, URZ ;  /* 0x000000120c1472a5 */ /* 0x000fe2000f8e003f */
[----:B------:R-:W-:Y:S01]  /*7e40*/  R2UR UR18, R41 ;  /* 0x00000000291272ca */ /* 0x000fe200000e0000 */
[----:B------:R-:W-:-:S02]  /*7e50*/  UIADD3 UR36, -UR37, URZ, URZ ;  /* 0x0000003f25247290 */ /* 0x000fc4000fffe13f */
[----:B------:R-:W-:Y:S02]  /*7e60*/  UIMAD.WIDE.U32 UR26, UR40, UR16, URZ ;  /* 0x00000010281a72a5 */ /* 0x000fe4000f8e003f */
[----:B------:R-:W-:Y:S01]  /*7e70*/  UIMAD UR36, UR23, UR36, UR13 ;  /* 0x00000024172472a4 */ /* 0x000fe2000f8e020d */
[----:B------:R-:W-:Y:S01]  /*7e80*/  @UP1 UMOV UR20, UR21 ;  /* 0x0000001500141c82 */ /* 0x000fe20008000000 */
[----:B------:R-:W-:Y:S02]  /*7e90*/  UIADD3 UR13, -UR12, URZ, URZ ;  /* 0x0000003f0c0d7290 */ /* 0x000fe4000fffe13f */
[----:B------:R-:W-:Y:S01]  /*7ea0*/  @UP1 USHF.R.U32.HI UR29, URZ, UR19, UR20 ;  /* 0x000000133f1d1299 */ /* 0x000fe20008011614 */
[----:B------:R-:W-:Y:S01]  /*7eb0*/  UMOV UR21, UR40 ;  /* 0x0000002800157c82 */ /* 0x000fe20008000000 */
[----:B------:R-:W-:Y:S02]  /*7ec0*/  @UP1 USHF.R.U32.HI UR21, URZ, UR17, UR27 ;  /* 0x000000113f151299 */ /* 0x000fe4000801161b */
[----:B------:R-:W-:-:S02]  /*7ed0*/  UIADD3 UR28, -UR29, URZ, URZ ;  /* 0x0000003f1d1c7290 */ /* 0x000fc4000fffe13f */
[----:B------:R-:W-:Y:S02]  /*7ee0*/  UIMAD UR13, UR22, UR13, UR18 ;  /* 0x0000000d160d72a4 */ /* 0x000fe4000f8e0212 */
[----:B------:R-:W-:Y:S02]  /*7ef0*/  UIMAD UR28, UR23, UR28, UR12 ;  /* 0x0000001c171c72a4 */ /* 0x000fe4000f8e020c */
[----:B------:R-:W-:Y:S02]  /*7f00*/  UIADD3 UR17, -UR40, URZ, URZ ;  /* 0x0000003f28117290 */ /* 0x000fe4000fffe13f */
[----:B------:R-:W-:Y:S02]  /*7f10*/  UIADD3 UR20, -UR21, URZ, URZ ;  /* 0x0000003f15147290 */ /* 0x000fe4000fffe13f */
[----:B------:R-:W-:Y:S02]  /*7f20*/  UIMAD UR36, UR36, UR7, UR5 ;  /* 0x00000007242472a4 */ /* 0x000fe4000f8e0205 */
[----:B------:R-:W-:-:S02]  /*7f30*/  UIADD3 UR24, UR8, 0x6800, URZ ;  /* 0x0000680008187890 */ /* 0x000fc4000fffe03f */
[----:B------:R-:W-:Y:S02]  /*7f40*/  UIMAD UR27, UR13, UR6, UR4 ;  /* 0x000000060d1b72a4 */ /* 0x000fe4000f8e0204 */
[----:B------:R-:W-:Y:S02]  /*7f50*/  UIMAD UR28, UR28, UR7, UR5 ;  /* 0x000000071c1c72a4 */ /* 0x000fe4000f8e0205 */
[----:B------:R-:W-:Y:S01]  /*7f60*/  UIMAD UR17, UR22, UR17, UR60 ;  /* 0x00000011161172a4 */ /* 0x000fe2000f8e023c */
[----:B------:R0:W-:Y:S01]  /*7f70*/  UTMALDG.4D.IM2COL [UR32], [UR14], UR30 ;  /* 0x000000200e0073b4 */ /* 0x0001e2000805801e */
[----:B------:R-:W-:Y:S01]  /*7f80*/  UIMAD UR20, UR23, UR20, UR40 ;  /* 0x00000014171472a4 */ /* 0x000fe2000f8e0228 */
[----:B------:R-:W-:Y:S01]  /*7f90*/  @UP0 ULDC UR12, c[0x0][0x384] ;  /* 0x0000e100000c0ab9 */ /* 0x000fe20000000800 */
[----:B------:R-:W-:Y:S02]  /*7fa0*/  UIADD3 UR16, UR8, 0x7000, URZ ;  /* 0x0000700008107890 */ /* 0x000fe4000fffe03f */
[----:B------:R-:W-:-:S02]  /*7fb0*/  UIMAD UR19, UR17, UR6, UR4 ;  /* 0x00000006111372a4 */ /* 0x000fc4000f8e0204 */
[----:B------:R-:W-:Y:S02]  /*7fc0*/  UIMAD UR20, UR20, UR7, UR5 ;  /* 0x00000007141472a4 */ /* 0x000fe4000f8e0205 */
[----:B------:R-:W-:Y:S01]  /*7fd0*/  UIMAD.WIDE.U32 UR12, UR31, UR12, URZ ;  /* 0x0000000c1f0c72a5 */ /* 0x000fe2000f8e003f */
[----:B------:R-:W-:Y:S01]  /*7fe0*/  UMOV UR25, UR9 ;  /* 0x0000000900197c82 */ /* 0x000fe20008000000 */
[----:B------:R-:W-:Y:S01]  /*7ff0*/  UMOV UR26, UR10 ;  /* 0x0000000a001a7c82 */ /* 0x000fe20008000000 */
[----:B------:R-:W-:Y:S01]  /*8000*/  UMOV UR17, UR9 ;  /* 0x0000000900117c82 */ /* 0x000fe20008000000 */
[----:B------:R1:W-:Y:S01]  /*8010*/  UTMALDG.4D.IM2COL [UR24], [UR14], UR30 ;  /* 0x000000180e0073b4 */ /* 0x0003e2000805801e */
[----:B------:R-:W-:Y:S01]  /*8020*/  UMOV UR18, UR10 ;  /* 0x0000000a00127c82 */ /* 0x000fe20008000000 */
[----:B------:R-:W-:Y:S01]  /*8030*/  UMOV UR40, UR50 ;  /* 0x0000003200287c82 */ /* 0x000fe20008000000 */
[----:B------:R2:W-:Y:S01]  /*8040*/  UTMALDG.4D.IM2COL [UR16], [UR14], UR30 ;  /* 0x000000100e0073b4 */ /* 0x0005e2000805801e */
[----:B0-----:R-:W-:Y:S01]  /*8050*/  @UP0 ULDC UR32, c[0x0][0x388] ;  /* 0x0000e20000200ab9 */ /* 0x001fe20000000800 */
[----:B------:R-:W-:-:S06]  /*8060*/  UIADD3 UR34, UR10, 0x20, URZ ;  /* 0x000000200a227890 */ /* 0x000fcc000fffe03f */
[----:B------:R-:W-:Y:S01]  /*8070*/  MOV R19, UR34 ;  /* 0x0000002200137c02 */ /* 0x000fe20008000f00 */
[----:B-1----:R-:W-:Y:S01]  /*8080*/  UMOV UR28, UR31 ;  /* 0x0000001f001c7c82 */ /* 0x002fe20008000000 */
[----:B------:R-:W-:Y:S01]  /*8090*/  @UP0 USHF.R.U32.HI UR28, URZ, UR32, UR13 ;  /* 0x000000203f1c0299 */ /* 0x000fe2000801160d */
[----:B------:R-:W-:Y:S02]  /*80a0*/  UMOV UR26, UR53 ;  /* 0x00000035001a7c82 */ /* 0x000fe40008000000 */
[----:B------:R-:W-:Y:S01]  /*80b0*/  @UP1 ULDC.64 UR12, c[0x0][0x390] ;  /* 0x0000e400000c1ab9 */ /* 0x000fe20000000a00 */
[----:B------:R-:W-:Y:S01]  /*80c0*/  @UP1 ULDC.64 UR24, c[0x0][0x390] ;  /* 0x0000e40000181ab9 */ /* 0x000fe20000000a00 */
[----:B------:R-:W-:Y:S02]  /*80d0*/  UIADD3 UR32, UR8, 0x400, URZ ;  /* 0x0000040008207890 */ /* 0x000fe4000fffe03f */
[----:B--2---:R-:W-:Y:S01]  /*80e0*/  UIMAD.WIDE.U32 UR16, UR28, UR12, URZ ;  /* 0x0000000c1c1072a5 */ /* 0x004fe2000f8e003f */
[----:B------:R-:W-:Y:S01]  /*80f0*/  @UP0 ULDC UR18, c[0x0][0x384] ;  /* 0x0000e10000120ab9 */ /* 0x000fe20000000800 */
[----:B------:R-:W-:-:S02]  /*8100*/  UMOV UR21, UR28 ;  /* 0x0000001c00157c82 */ /* 0x000fc40008000000 */
[----:B------:R-:W-:Y:S02]  /*8110*/  @UP1 USHF.R.U32.HI UR21, URZ, UR13, UR17 ;  /* 0x0000000d3f151299 */ /* 0x000fe40008011611 */
[----:B------:R-:W-:Y:S01]  /*8120*/  UIMAD.WIDE.U32 UR18, UR53, UR18, URZ ;  /* 0x00000012351272a5 */ /* 0x000fe2000f8e003f */
[----:B------:R-:W-:Y:S01]  /*8130*/  R2UR UR53, R32 ;  /* 0x00000000203572ca */ /* 0x000fe200000e0000 */
[----:B------:R-:W-:Y:S01]  /*8140*/  @UP0 ULDC UR20, c[0x0][0x388] ;  /* 0x0000e20000140ab9 */ /* 0x000fe20000000800 */
[----:B------:R-:W-:Y:S02]  /*8150*/  UIADD3 UR17, -UR21, URZ, URZ ;  /* 0x0000003f15117290 */ /* 0x000fe4000fffe13f */
[----:B------:R-:W-:Y:S02]  /*8160*/  @UP0 USHF.R.U32.HI UR26, URZ, UR20, UR19 ;  /* 0x000000143f1a0299 */ /* 0x000fe40008011613 */
[----:B------:R-:W-:Y:S02]  /*8170*/  UIADD3 UR13, -UR28, URZ, URZ ;  /* 0x0000003f1c0d7290 */ /* 0x000fe4000fffe13f */
[----:B------:R-:W-:-:S02]  /*8180*/  UIMAD UR17, UR23, UR17, UR28 ;  /* 0x00000011171172a4 */ /* 0x000fc4000f8e021c */
[----:B------:R-:W-:Y:S02]  /*8190*/  UIMAD.WIDE.U32 UR28, UR26, UR24, URZ ;  /* 0x000000181a1c72a5 */ /* 0x000fe4000f8e003f */
[----:B------:R-:W-:Y:S01]  /*81a0*/  UIMAD UR13, UR22, UR13, UR59 ;  /* 0x0000000d160d72a4 */ /* 0x000fe2000f8e023b */
[----:B------:R-:W-:Y:S01]  /*81b0*/  UMOV UR37, UR26 ;  /* 0x0000001a00257c82 */ /* 0x000fe20008000000 */
[----:B------:R-:W-:Y:S02]  /*81c0*/  @UP1 USHF.R.U32.HI UR37, URZ, UR25, UR29 ;  /* 0x000000193f251299 */ /* 0x000fe4000801161d */
[----:B------:R-:W-:Y:S02]  /*81d0*/  UIADD3 UR16, UR8, 0x7800, URZ ;  /* 0x0000780008107890 */ /* 0x000fe4000fffe03f */
[----:B------:R-:W-:Y:S02]  /*81e0*/  UIMAD UR19, UR13, UR6, UR4 ;  /* 0x000000060d1372a4 */ /* 0x000fe4000f8e0204 */
[----:B------:R-:W-:-:S02]  /*81f0*/  UIMAD UR20, UR17, UR7, UR5 ;  /* 0x00000007111472a4 */ /* 0x000fc4000f8e0205 */
[----:B------:R-:W-:Y:S02]  /*8200*/  UIADD3 UR35, -UR26, URZ, URZ ;  /* 0x0000003f1a237290 */ /* 0x000fe4000fffe13f */
[----:B------:R-:W-:Y:S02]  /*8210*/  UIADD3 UR36, -UR37, URZ, URZ ;  /* 0x0000003f25247290 */ /* 0x000fe4000fffe13f */
[----:B------:R-:W-:Y:S01]  /*8220*/  UIMAD UR35, UR22, UR35, UR49 ;  /* 0x00000023162372a4 */ /* 0x000fe2000f8e0231 */
[----:B------:R-:W-:Y:S01]  /*8230*/  R2UR UR49, R33 ;  /* 0x00000000213172ca */ /* 0x000fe200000e0000 */
[----:B------:R-:W-:Y:S01]  /*8240*/  UIMAD UR36, UR23, UR36, UR26 ;  /* 0x00000024172472a4 */ /* 0x000fe2000f8e021a */
[----:B------:R-:W-:Y:S01]  /*8250*/  UMOV UR17, UR9 ;  /* 0x0000000900117c82 */ /* 0x000fe20008000000 */
[----:B------:R-:W-:Y:S01]  /*8260*/  UMOV UR18, UR10 ;  /* 0x0000000a00127c82 */ /* 0x000fe20008000000 */
[----:B------:R-:W-:Y:S01]  /*8270*/  @UP0 ULDC UR24, c[0x0][0x384] ;  /* 0x0000e10000180ab9 */ /* 0x000fe20000000800 */
[----:B------:R0:W-:Y:S01]  /*8280*/  UTMALDG.4D.IM2COL [UR16], [UR14], UR30 ;  /* 0x000000100e0073b4 */ /* 0x0001e2000805801e */
[----:B------:R-:W-:-:S02]  /*8290*/  UIMAD UR35, UR35, UR6, UR4 ;  /* 0x00000006232372a4 */ /* 0x000fc4000f8e0204 */
[----:B------:R-:W-:Y:S01]  /*82a0*/  UIMAD UR36, UR36, UR7, UR5 ;  /* 0x00000007242472a4 */ /* 0x000fe2000f8e0205 */
[----:B------:R-:W-:Y:S01]  /*82b0*/  UMOV UR27, UR45 ;  /* 0x0000002d001b7c82 */ /* 0x000fe20008000000 */
[----:B------:R-:W-:Y:S01]  /*82c0*/  @UP0 ULDC UR26, c[0x0][0x384] ;  /* 0x0000e100001a0ab9 */ /* 0x000fe20000000800 */
[----:B------:R-:W-:Y:S01]  /*82d0*/  @UP0 ULDC UR28, c[0x0][0x388] ;  /* 0x0000e200001c0ab9 */ /* 0x000fe20000000800 */
[----:B------:R-:W-:Y:S01]  /*82e0*/  UMOV UR25, UR9 ;  /* 0x0000000900197c82 */ /* 0x000fe20008000000 */
[----:B------:R-:W-:Y:S01]  /*82f0*/  UMOV UR12, UR48 ;  /* 0x00000030000c7c82 */ /* 0x000fe20008000000 */
[----:B------:R-:W-:Y:S01]  /*8300*/  UMOV UR13, UR53 ;  /* 0x00000035000d7c82 */ /* 0x000fe20008000000 */
[----:B------:R-:W-:Y:S02]  /*8310*/  UMOV UR39, UR49 ;  /* 0x0000003100277c82 */ /* 0x000fe40008000000 */
[----:B------:R1:W-:Y:S01]  /*8320*/  UTMALDG.4D.IM2COL [UR32], [UR14], UR30 ;  /* 0x000000200e0073b4 */ /* 0x0003e2000805801e */
[----:B------:R-:W-:-:S02]  /*8330*/  UIADD3 UR10, UR8, 0x4400, URZ ;  /* 0x00004400080a7890 */ /* 0x000fc4000fffe03f */
[----:B0-----:R-:W-:Y:S01]  /*8340*/  UIMAD.WIDE.U32 UR16, UR45, UR24, URZ ;  /* 0x000000182d1072a5 */ /* 0x001fe2000f8e003f */
[----:B------:R-:W-:Y:S01]  /*8350*/  @UP0 ULDC UR18, c[0x0][0x388] ;  /* 0x0000e20000120ab9 */ /* 0x000fe20000000800 */
[----:B------:R-:W-:Y:S02]  /*8360*/  UIADD3 UR24, UR8, 0xc00, URZ ;  /* 0x00000c0008187890 */ /* 0x000fe4000fffe03f */
[----:B------:R-:W-:-:S03]  /*8370*/  @UP0 USHF.R.U32.HI UR27, URZ, UR18, UR17 ;  /* 0x000000123f1b0299 */ /* 0x000fc60008011611 */
[----:B------:R-:W-:Y:S01]  /*8380*/  @UP1 ULDC.64 UR16, c[0x0][0x390] ;  /* 0x0000e40000101ab9 */ /* 0x000fe20000000a00 */
[----:B------:R-:W-:Y:S01]  /*8390*/  @UP1 ULDC.64 UR18, c[0x0][0x390] ;  /* 0x0000e40000121ab9 */ /* 0x000fe20000000a00 */
[----:B------:R-:W-:Y:S02]  /*83a0*/  UIMAD.WIDE.U32 UR20, UR27, UR16, URZ ;  /* 0x000000101b1472a5 */ /* 0x000fe4000f8e003f */
[----:B-1----:R-:W-:Y:S01]  /*83b0*/  UIMAD.WIDE.U32 UR32, UR50, UR26, URZ ;  /* 0x0000001a322072a5 */ /* 0x002fe2000f8e003f */
[----:B------:R-:W-:Y:S01]  /*83c0*/  R2UR UR50, R29 ;  /* 0x000000001d3272ca */ /* 0x000fe200000e0000 */
[----:B------:R-:W-:Y:S01]  /*83d0*/  UMOV UR29, UR27 ;  /* 0x0000001b001d7c82 */ /* 0x000fe20008000000 */
[----:B------:R-:W-:Y:S02]  /*83e0*/  @UP1 USHF.R.U32.HI UR29, URZ, UR17, UR21 ;  /* 0x000000113f1d1299 */ /* 0x000fe40008011615 */
[----:B------:R-:W-:Y:S02]  /*83f0*/  @UP0 USHF.R.U32.HI UR40, URZ, UR28, UR33 ;  /* 0x0000001c3f280299 */ /* 0x000fe40008011621 */
[----:B------:R-:W-:-:S02]  /*8400*/  UIADD3 UR20, -UR29, URZ, URZ ;  /* 0x0000003f1d147290 */ /* 0x000fc4000fffe13f */
[----:B------:R-:W-:Y:S02]  /*8410*/  UIMAD.WIDE.U32 UR32, UR40, UR18, URZ ;  /* 0x00000012282072a5 */ /* 0x000fe4000f8e003f */
[----:B------:R-:W-:Y:S01]  /*8420*/  UIMAD UR20, UR23, UR20, UR27 ;  /* 0x00000014171472a4 */ /* 0x000fe2000f8e021b */
[----:B------:R-:W-:Y:S01]  /*8430*/  UMOV UR21, UR40 ;  /* 0x0000002800157c82 */ /* 0x000fe20008000000 */
[----:B------:R-:W-:Y:S02]  /*8440*/  @UP1 USHF.R.U32.HI UR21, URZ, UR19, UR33 ;  /* 0x000000133f151299 */ /* 0x000fe40008011621 */
[----:B------:R-:W-:Y:S02]  /*8450*/  UIADD3 UR17, -UR27, URZ, URZ ;  /* 0x0000003f1b117290 */ /* 0x000fe4000fffe13f */
[----:B------:R-:W-:Y:S02]  /*8460*/  UIMAD UR28, UR20, UR7, UR5 ;  /* 0x00000007141c72a4 */ /* 0x000fe4000f8e0205 */
[----:B------:R-:W-:-:S02]  /*8470*/  UIADD3 UR18, -UR40, URZ, URZ ;  /* 0x0000003f28127290 */ /* 0x000fc4000fffe13f */
[----:B------:R-:W-:Y:S02]  /*8480*/  UIADD3 UR20, -UR21, URZ, URZ ;  /* 0x0000003f15147290 */ /* 0x000fe4000fffe13f */
[----:B------:R-:W-:Y:S01]  /*8490*/  UIMAD UR17, UR22, UR17, UR50 ;  /* 0x00000011161172a4 */ /* 0x000fe2000f8e0232 */
[----:B------:R-:W-:Y:S01]  /*84a0*/  R2UR UR50, R34 ;  /* 0x00000000223272ca */ /* 0x000fe200000e0000 */
[----:B------:R-:W-:Y:S02]  /*84b0*/  UIMAD UR18, UR22, UR18, UR56 ;  /* 0x00000012161272a4 */ /* 0x000fe4000f8e0238 */
[----:B------:R-:W-:Y:S02]  /*84c0*/  UIMAD UR20, UR23, UR20, UR40 ;  /* 0x00000014171472a4 */ /* 0x000fe4000f8e0228 */
[----:B------:R-:W-:Y:S02]  /*84d0*/  UIMAD UR27, UR17, UR6, UR4 ;  /* 0x00000006111b72a4 */ /* 0x000fe4000f8e0204 */
[----:B------:R-:W-:-:S02]  /*84e0*/  UIADD3 UR16, UR8, 0x1400, URZ ;  /* 0x0000140008107890 */ /* 0x000fc4000fffe03f */
[----:B------:R-:W-:Y:S02]  /*84f0*/  UIMAD UR19, UR18, UR6, UR4 ;  /* 0x00000006121372a4 */ /* 0x000fe4000f8e0204 */
[----:B------:R-:W-:Y:S01]  /*8500*/  UIMAD UR20, UR20, UR7, UR5 ;  /* 0x00000007141472a4 */ /* 0x000fe2000f8e0205 */
[----:B------:R-:W-:Y:S01]  /*8510*/  UMOV UR26, UR34 ;  /* 0x00000022001a7c82 */ /* 0x000fe20008000000 */
[----:B------:R-:W-:Y:S01]  /*8520*/  UMOV UR17, UR9 ;  /* 0x0000000900117c82 */ /* 0x000fe20008000000 */
[----:B------:R-:W-:Y:S01]  /*8530*/  UMOV UR18, UR34 ;  /* 0x0000002200127c82 */ /* 0x000fe20008000000 */
[----:B------:R0:W-:Y:S01]  /*8540*/  UTMALDG.4D.IM2COL [UR24], [UR14], UR30 ;  /* 0x000000180e0073b4 */ /* 0x0001e2000805801e */
[----:B------:R-:W-:Y:S01]  /*8550*/  @UP0 ULDC UR32, c[0x0][0x384] ;  /* 0x0000e10000200ab9 */ /* 0x000fe20000000800 */
[----:B------:R-:W-:Y:S01]  /*8560*/  @UP0 ULDC UR37, c[0x0][0x384] ;  /* 0x0000e10000250ab9 */ /* 0x000fe20000000800 */
[----:B------:R-:W-:Y:S01]  /*8570*/  @UP0 ULDC UR36, c[0x0][0x384] ;  /* 0x0000e10000240ab9 */ /* 0x000fe20000000800 */
[----:B------:R-:W-:Y:S01]  /*8580*/  @UP0 ULDC UR33, c[0x0][0x388] ;  /* 0x0000e20000210ab9 */ /* 0x000fe20000000800 */
[----:B------:R-:W-:Y:S01]  /*8590*/  @UP0 ULDC UR35, c[0x0][0x384] ;  /* 0x0000e10000230ab9 */ /* 0x000fe20000000800 */
[----:B------:R-:W-:Y:S01]  /*85a0*/  UIADD3 UR40, UR8, 0x2400, URZ ;  /* 0x0000240008287890 */ /* 0x000fe2000fffe03f */
[----:B------:R1:W-:Y:S01]  /*85b0*/  UTMALDG.4D.IM2COL [UR16], [UR14], UR30 ;  /* 0x000000100e0073b4 */ /* 0x0003e2000805801e */
[----:B------:R-:W-:Y:S01]  /*85c0*/  UIADD3 UR56, UR8, 0x5400, URZ ;  /* 0x0000540008387890 */ /* 0x000fe2000fffe03f */
[----:B0-----:R-:W-:Y:S01]  /*85d0*/  @UP0 ULDC UR26, c[0x0][0x384] ;  /* 0x0000e100001a0ab9 */ /* 0x001fe20000000800 */
[----:B------:R-:W-:Y:S01]  /*85e0*/  @UP0 ULDC UR25, c[0x0][0x388] ;  /* 0x0000e20000190ab9 */ /* 0x000fe20000000800 */
[----:B------:R-:W-:Y:S01]  /*85f0*/  @UP0 ULDC UR24, c[0x0][0x388] ;  /* 0x0000e20000180ab9 */ /* 0x000fe20000000800 */
[----:B------:R-:W-:Y:S01]  /*8600*/  UMOV UR28, UR50 ;  /* 0x00000032001c7c82 */ /* 0x000fe20008000000 */
[----:B------:R-:W-:Y:S01]  /*8610*/  @UP0 ULDC UR29, c[0x0][0x388] ;  /* 0x0000e200001d0ab9 */ /* 0x000fe20000000800 */
[----:B-1----:R-:W-:-:S02]  /*8620*/  UIMAD.WIDE.U32 UR18, UR48, UR32, URZ ;  /* 0x00000020301272a5 */ /* 0x002fc4000f8e003f */
[----:B------:R-:W-:Y:S01]  /*8630*/  UIMAD.WIDE.U32 UR16, UR53, UR26, URZ ;  /* 0x0000001a351072a5 */ /* 0x000fe2000f8e003f */
[----:B------:R-:W-:Y:S01]  /*8640*/  @UP0 ULDC UR32, c[0x0][0x388] ;  /* 0x0000e20000200ab9 */ /* 0x000fe20000000800 */
[----:B------:R-:W-:-:S03]  /*8650*/  UIADD3 UR48, UR8, 0x1c00, URZ ;  /* 0x00001c0008307890 */ /* 0x000fc6000fffe03f */
[----:B------:R-:W-:Y:S01]  /*8660*/  @UP0 UMOV UR26, UR19 ;  /* 0x00000013001a0c82 */ /* 0x000fe20008000000 */
[----:B------:R-:W-:Y:S01]  /*8670*/  @UP1 ULDC.64 UR18, c[0x0][0x390] ;  /* 0x0000e40000121ab9 */ /* 0x000fe20000000a00 */
[----:B------:R-:W-:Y:S02]  /*8680*/  @UP0 USHF.R.U32.HI UR12, URZ, UR25, UR26 ;  /* 0x000000193f0c0299 */ /* 0x000fe4000801161a */
[----:B------:R-:W-:Y:S02]  /*8690*/  @UP0 USHF.R.U32.HI UR13, URZ, UR24, UR17 ;  /* 0x000000183f0d0299 */ /* 0x000fe40008011611 */
[----:B------:R-:W-:Y:S01]  /*86a0*/  UIMAD.WIDE.U32 UR20, UR12, UR18, URZ ;  /* 0x000000120c1472a5 */ /* 0x000fe2000f8e003f */
[----:B------:R-:W-:Y:S02]  /*86b0*/  @UP1 ULDC.64 UR16, c[0x0][0x390] ;  /* 0x0000e40000101ab9 */ /* 0x000fe40000000a00 */
[----:B------:R-:W-:Y:S01]  /*86c0*/  UMOV UR53, UR12 ;  /* 0x0000000c00357c82 */ /* 0x000fe20008000000 */
[----:B------:R-:W-:-:S02]  /*86d0*/  @UP1 USHF.R.U32.HI UR53, URZ, UR19, UR21 ;  /* 0x000000133f351299 */ /* 0x000fc40008011615 */
[----:B------:R-:W-:Y:S02]  /*86e0*/  UIMAD.WIDE.U32 UR20, UR49, UR37, URZ ;  /* 0x00000025311472a5 */ /* 0x000fe4000f8e003f */
[----:B------:R-:W-:Y:S02]  /*86f0*/  UIMAD.WIDE.U32 UR26, UR13, UR16, URZ ;  /* 0x000000100d1a72a5 */ /* 0x000fe4000f8e003f */
[----:B------:R-:W-:Y:S01]  /*8700*/  UMOV UR45, UR13 ;  /* 0x0000000d002d7c82 */ /* 0x000fe20008000000 */
[----:B------:R-:W-:Y:S01]  /*8710*/  @UP1 ULDC.64 UR24, c[0x0][0x390] ;  /* 0x0000e40000181ab9 */ /* 0x000fe20000000a00 */
[----:B------:R-:W-:Y:S01]  /*8720*/  @UP1 USHF.R.U32.HI UR45, URZ, UR17, UR27 ;  /* 0x000000113f2d1299 */ /* 0x000fe2000801161b */
[----:B------:R-:W-:Y:S01]  /*8730*/  @UP0 UMOV UR20, UR21 ;  /* 0x0000001500140c82 */ /* 0x000fe20008000000 */
[----:B------:R-:W-:Y:S02]  /*8740*/  UIMAD.WIDE.U32 UR26, UR50, UR36, URZ ;  /* 0x00000024321a72a5 */ /* 0x000fe4000f8e003f */
[----:B------:R-:W-:-:S02]  /*8750*/  @UP0 USHF.R.U32.HI UR39, URZ, UR33, UR20 ;  /* 0x000000213f270299 */ /* 0x000fc40008011614 */
[----:B------:R-:W-:Y:S02]  /*8760*/  UIMAD.WIDE.U32 UR20, UR11, UR35, URZ ;  /* 0x000000230b1472a5 */ /* 0x000fe4000f8e003f */
[----:B------:R-:W-:Y:S01]  /*8770*/  @UP0 USHF.R.U32.HI UR28, URZ, UR32, UR27 ;  /* 0x000000203f1c0299 */ /* 0x000fe2000801161b */
[----:B------:R-:W-:Y:S01]  /*8780*/  @UP1 ULDC.64 UR18, c[0x0][0x390] ;  /* 0x0000e40000121ab9 */ /* 0x000fe20000000a00 */
[----:B------:R-:W-:Y:S02]  /*8790*/  UIMAD.WIDE.U32 UR26, UR39, UR24, URZ ;  /* 0x00000018271a72a5 */ /* 0x000fe4000f8e003f */
[----:B------:R-:W-:Y:S02]  /*87a0*/  @UP0 USHF.R.U32.HI UR11, URZ, UR29, UR21 ;  /* 0x0000001d3f0b0299 */ /* 0x000fe40008011615 */
[----:B------:R-:W-:Y:S01]  /*87b0*/  UIMAD.WIDE.U32 UR20, UR28, UR18, URZ ;  /* 0x000000121c1472a5 */ /* 0x000fe2000f8e003f */
[----:B------:R-:W-:Y:S01]  /*87c0*/  @UP1 ULDC.64 UR16, c[0x0][0x390] ;  /* 0x0000e40000101ab9 */ /* 0x000fe20000000a00 */
[----:B------:R-:W-:Y:S01]  /*87d0*/  UMOV UR37, UR39 ;  /* 0x0000002700257c82 */ /* 0x000fe20008000000 */
[----:B------:R-:W-:-:S02]  /*87e0*/  @UP1 USHF.R.U32.HI UR37, URZ, UR25, UR27 ;  /* 0x000000193f251299 */ /* 0x000fc4000801161b */
[----:B------:R-:W-:Y:S01]  /*87f0*/  UIMAD.WIDE.U32 UR26, UR11, UR16, URZ ;  /* 0x000000100b1a72a5 */ /* 0x000fe2000f8e003f */
[----:B------:R-:W-:Y:S01]  /*8800*/  UMOV UR29, UR28 ;  /* 0x0000001c001d7c82 */ /* 0x000fe20008000000 */
[----:B------:R-:W-:Y:S02]  /*8810*/  UIADD3 UR18, -UR12, URZ, URZ ;  /* 0x0000003f0c127290 */ /* 0x000fe4000fffe13f */
[----:B------:R-:W-:Y:S02]  /*8820*/  @UP1 USHF.R.U32.HI UR29, URZ, UR19, UR21 ;  /* 0x000000133f1d1299 */ /* 0x000fe40008011615 */
[----:B------:R-:W-:Y:S01]  /*8830*/  UIADD3 UR19, -UR53, URZ, URZ ;  /* 0x0000003f35137290 */ /* 0x000fe2000fffe13f */
[----:B------:R-:W-:Y:S01]  /*8840*/  UMOV UR21, UR11 ;  /* 0x0000000b00157c82 */ /* 0x000fe20008000000 */
[----:B------:R-:W-:Y:S02]  /*8850*/  @UP1 USHF.R.U32.HI UR21, URZ, UR17, UR27 ;  /* 0x000000113f151299 */ /* 0x000fe4000801161b */
[----:B------:R-:W-:Y:S01]  /*8860*/  UIMAD UR17, UR22, UR18, UR42 ;  /* 0x00000012161172a4 */ /* 0x000fe2000f8e022a */
[----:B------:R-:W-:Y:S01]  /*8870*/  R2UR UR42, R32 ;  /* 0x00000000202a72ca */ /* 0x000fe200000e0000 */
[----:B------:R-:W-:-:S02]  /*8880*/  UIADD3 UR44, -UR45, URZ, URZ ;  /* 0x0000003f2d2c7290 */ /* 0x000fc4000fffe13f */
[----:B------:R-:W-:Y:S02]  /*8890*/  UIADD3 UR43, -UR13, URZ, URZ ;  /* 0x0000003f0d2b7290 */ /* 0x000fe4000fffe13f */
[----:B------:R-:W-:Y:S02]  /*88a0*/  UIMAD UR12, UR23, UR19, UR12 ;  /* 0x00000013170c72a4 */ /* 0x000fe4000f8e020c */
[----:B------:R-:W-:Y:S02]  /*88b0*/  UIMAD UR44, UR23, UR44, UR13 ;  /* 0x0000002c172c72a4 */ /* 0x000fe4000f8e020d */
[----:B------:R-:W-:Y:S02]  /*88c0*/  UIADD3 UR35, -UR39, URZ, URZ ;  /* 0x0000003f27237290 */ /* 0x000fe4000fffe13f */
[----:B------:R-:W-:Y:S02]  /*88d0*/  UIADD3 UR36, -UR37, URZ, URZ ;  /* 0x0000003f25247290 */ /* 0x000fe4000fffe13f */
[----:B------:R-:W-:-:S02]  /*88e0*/  UIADD3 UR27, -UR28, URZ, URZ ;  /* 0x0000003f1c1b7290 */ /* 0x000fc4000fffe13f */
[----:B------:R-:W-:Y:S02]  /*88f0*/  UIADD3 UR19, -UR11, URZ, URZ ;  /* 0x0000003f0b137290 */ /* 0x000fe4000fffe13f */
[----:B------:R-:W-:Y:S02]  /*8900*/  UIADD3 UR13, -UR29, URZ, URZ ;  /* 0x0000003f1d0d7290 */ /* 0x000fe4000fffe13f */
[----:B------:R-:W-:Y:S02]  /*8910*/  UIMAD UR43, UR22, UR43, UR42 ;  /* 0x0000002b162b72a4 */ /* 0x000fe4000f8e022a */
[----:B------:R-:W-:Y:S02]  /*8920*/  UIMAD UR35, UR22, UR35, UR61 ;  /* 0x00000023162372a4 */ /* 0x000fe4000f8e023d */
[----:B------:R-:W-:Y:S02]  /*8930*/  UIMAD UR36, UR23, UR36, UR39 ;  /* 0x00000024172472a4 */ /* 0x000fe4000f8e0227 */
[----:B------:R-:W-:-:S02]  /*8940*/  UIMAD UR27, UR22, UR27, UR52 ;  /* 0x0000001b161b72a4 */ /* 0x000fc4000f8e0234 */
[----:B------:R-:W-:Y:S02]  /*8950*/  UIMAD UR19, UR22, UR19, UR51 ;  /* 0x00000013161372a4 */ /* 0x000fe4000f8e0233 */
[----:B------:R-:W-:Y:S02]  /*8960*/  UIMAD UR13, UR23, UR13, UR28 ;  /* 0x0000000d170d72a4 */ /* 0x000fe4000f8e021c */
[----:B------:R-:W-:Y:S02]  /*8970*/  UIMAD UR51, UR17, UR6, UR4 ;  /* 0x00000006113372a4 */ /* 0x000fe4000f8e0204 */
[----:B------:R-:W-:Y:S02]  /*8980*/  UIMAD UR52, UR12, UR7, UR5 ;  /* 0x000000070c3472a4 */ /* 0x000fe4000f8e0205 */
[----:B------:R-:W-:Y:S02]  /*8990*/  UIMAD UR43, UR43, UR6, UR4 ;  /* 0x000000062b2b72a4 */ /* 0x000fe4000f8e0204 */
[----:B------:R-:W-:-:S02]  /*89a0*/  UIMAD UR44, UR44, UR7, UR5 ;  /* 0x000000072c2c72a4 */ /* 0x000fc4000f8e0205 */
[----:B------:R-:W-:Y:S02]  /*89b0*/  UIADD3 UR32, UR8, 0x2c00, URZ ;  /* 0x00002c0008207890 */ /* 0x000fe4000fffe03f */
[----:B------:R-:W-:Y:S02]  /*89c0*/  UIMAD UR35, UR35, UR6, UR4 ;  /* 0x00000006232372a4 */ /* 0x000fe4000f8e0204 */
[----:B------:R-:W-:Y:S02]  /*89d0*/  UIMAD UR36, UR36, UR7, UR5 ;  /* 0x00000007242472a4 */ /* 0x000fe4000f8e0205 */
[----:B------:R-:W-:Y:S02]  /*89e0*/  UIADD3 UR24, UR8, 0x3400, URZ ;  /* 0x0000340008187890 */ /* 0x000fe4000fffe03f */
[----:B------:R-:W-:Y:S02]  /*89f0*/  UIMAD UR27, UR27, UR6, UR4 ;  /* 0x000000061b1b72a4 */ /* 0x000fe4000f8e0204 */
[----:B------:R-:W-:Y:S01]  /*8a00*/  UIMAD UR28, UR13, UR7, UR5 ;  /* 0x000000070d1c72a4 */ /* 0x000fe2000f8e0205 */
[----:B------:R-:W-:Y:S01]  /*8a10*/  UMOV UR49, UR9 ;  /* 0x0000000900317c82 */ /* 0x000fe20008000000 */
[----:B------:R-:W-:Y:S01]  /*8a20*/  UMOV UR50, UR34 ;  /* 0x0000002200327c82 */ /* 0x000fe20008000000 */
[----:B------:R-:W-:Y:S01]  /*8a30*/  UIADD3 UR17, -UR21, URZ, URZ ;  /* 0x0000003f15117290 */ /* 0x000fe2000fffe13f */
[----:B------:R0:W-:Y:S01]  /*8a40*/  UTMALDG.4D.IM2COL [UR48], [UR14], UR30 ;  /* 0x000000300e0073b4 */ /* 0x0001e2000805801e */
[----:B------:R-:W-:Y:S01]  /*8a50*/  UMOV UR42, UR34 ;  /* 0x00000022002a7c82 */ /* 0x000fe20008000000 */
[----:B------:R-:W-:Y:S01]  /*8a60*/  UMOV UR33, UR9 ;  /* 0x0000000900217c82 */ /* 0x000fe20008000000 */
[----:B------:R-:W-:Y:S01]  /*8a70*/  UMOV UR25, UR9 ;  /* 0x0000000900197c82 */ /* 0x000fe20008000000 */
[----:B------:R-:W-:Y:S01]  /*8a80*/  UMOV UR26, UR34 ;  /* 0x00000022001a7c82 */ /* 0x000fe20008000000 */
[----:B------:R-:W-:-:S02]  /*8a90*/  UIMAD UR17, UR23, UR17, UR11 ;  /* 0x00000011171172a4 */ /* 0x000fc4000f8e020b */
[----:B------:R-:W-:Y:S01]  /*8aa0*/  UIADD3 UR16, UR8, 0x3c00, URZ ;  /* 0x00003c0008107890 */ /* 0x000fe2000fffe03f */
[----:B------:R1:W-:Y:S01]  /*8ab0*/  UTMALDG.4D.IM2COL [UR40], [UR14], UR30 ;  /* 0x000000280e0073b4 */ /* 0x0003e2000805801e */
[----:B------:R-:W-:Y:S02]  /*8ac0*/  UIMAD UR19, UR19, UR6, UR4 ;  /* 0x00000006131372a4 */ /* 0x000fe4000f8e0204 */
[----:B------:R-:W-:Y:S01]  /*8ad0*/  UIMAD UR20, UR17, UR7, UR5 ;  /* 0x00000007111472a4 */ /* 0x000fe2000f8e0205 */
[----:B------:R-:W-:Y:S02]  /*8ae0*/  UMOV UR18, UR34 ;  /* 0x0000002200127c82 */ /* 0x000fe40008000000 */
[----:B------:R-:W-:Y:S01]  /*8af0*/  UMOV UR17, UR9 ;  /* 0x0000000900117c82 */ /* 0x000fe20008000000 */
[----:B------:R-:W-:Y:S01]  /*8b00*/  UMOV UR12, UR47 ;  /* 0x0000002f000c7c82 */ /* 0x000fe20008000000 */
[----:B------:R2:W-:Y:S01]  /*8b10*/  UTMALDG.4D.IM2COL [UR32], [UR14], UR30 ;  /* 0x000000200e0073b4 */ /* 0x0005e2000805801e */
[----:B------:R-:W-:Y:S01]  /*8b20*/  UMOV UR13, UR46 ;  /* 0x0000002e000d7c82 */ /* 0x000fe20008000000 */
[----:B------:R-:W-:Y:S01]  /*8b30*/  UMOV UR11, UR31 ;  /* 0x0000001f000b7c82 */ /* 0x000fe20008000000 */
[----:B------:R-:W-:Y:S01]  /*8b40*/  UIADD3 UR7, UR8, 0x4c00, URZ ;  /* 0x00004c0008077890 */ /* 0x000fe2000fffe03f */
[----:B------:R3:W-:Y:S01]  /*8b50*/  UTMALDG.4D.IM2COL [UR24], [UR14], UR30 ;  /* 0x000000180e0073b4 */ /* 0x0007e2000805801e */
[----:B0-----:R-:W-:Y:S01]  /*8b60*/  @UP0 ULDC UR48, c[0x0][0x384] ;  /* 0x0000e10000300ab9 */ /* 0x001fe20000000800 */
[----:B------:R-:W-:Y:S01]  /*8b70*/  R2UR UR52, R37 ;  /* 0x00000000253472ca */ /* 0x000fe200000e0000 */
[----:B------:R-:W-:Y:S01]  /*8b80*/  @UP0 ULDC UR51, c[0x0][0x388] ;  /* 0x0000e20000330ab9 */ /* 0x000fe20000000800 */
[----:B------:R-:W-:Y:S01]  /*8b90*/  @UP0 ULDC UR50, c[0x0][0x388] ;  /* 0x0000e20000320ab9 */ /* 0x000fe20000000800 */
[----:B-1----:R-:W-:Y:S01]  /*8ba0*/  @UP0 ULDC UR40, c[0x0][0x384] ;  /* 0x0000e10000280ab9 */ /* 0x002fe20000000800 */
[----:B------:R-:W-:Y:S01]  /*8bb0*/  @UP0 ULDC UR45, c[0x0][0x388] ;  /* 0x0000e200002d0ab9 */ /* 0x000fe20000000800 */
[----:B------:R-:W-:Y:S01]  /*8bc0*/  UIMAD.WIDE.U32 UR40, UR38, UR40, URZ ;  /* 0x00000028262872a5 */ /* 0x000fe2000f8e003f */
[----:B------:R0:W-:Y:S01]  /*8bd0*/  UTMALDG.4D.IM2COL [UR16], [UR14], UR30 ;  /* 0x000000100e0073b4 */ /* 0x0001e2000805801e */
[----:B------:R-:W-:Y:S01]  /*8be0*/  @UP0 ULDC UR44, c[0x0][0x388] ;  /* 0x0000e200002c0ab9 */ /* 0x000fe20000000800 */
[----:B------:R-:W-:Y:S01]  /*8bf0*/  @UP0 ULDC UR43, c[0x0][0x388] ;  /* 0x0000e200002b0ab9 */ /* 0x000fe20000000800 */
[----:B------:R-:W-:Y:S01]  /*8c00*/  @UP0 ULDC UR42, c[0x0][0x388] ;  /* 0x0000e200002a0ab9 */ /* 0x000fe20000000800 */
[----:B--2---:R-:W-:-:S02]  /*8c10*/  @UP0 ULDC UR32, c[0x0][0x384] ;  /* 0x0000e10000200ab9 */ /* 0x004fc40000000800 */
[----:B------:R-:W-:Y:S01]  /*8c20*/  @UP0 UMOV UR49, UR41 ;  /* 0x0000002900310c82 */ /* 0x000fe20008000000 */
[----:B------:R-:W-:Y:S01]  /*8c30*/  UIMAD.WIDE.U32 UR32, UR47, UR32, URZ ;  /* 0x000000202f2072a5 */ /* 0x000fe2000f8e003f */
[----:B------:R-:W-:Y:S01]  /*8c40*/  @UP1 ULDC.64 UR36, c[0x0][0x390] ;  /* 0x0000e40000241ab9 */ /* 0x000fe20000000a00 */
[----:B------:R-:W-:Y:S01]  /*8c50*/  @UP1 ULDC.64 UR40, c[0x0][0x390] ;  /* 0x0000e40000281ab9 */ /* 0x000fe20000000a00 */
[----:B------:R-:W-:Y:S01]  /*8c60*/  @UP0 ULDC UR35, c[0x0][0x384] ;  /* 0x0000e10000230ab9 */ /* 0x000fe20000000800 */
[----:B---3--:R-:W-:-:S03]  /*8c70*/  @UP0 ULDC UR26, c[0x0][0x384] ;  /* 0x0000e100001a0ab9 */ /* 0x008fc60000000800 */
[----:B------:R-:W-:Y:S01]  /*8c80*/  @UP0 UMOV UR32, UR33 ;  /* 0x0000002100200c82 */ /* 0x000fe20008000000 */
[----:B------:R-:W-:Y:S02]  /*8c90*/  UIMAD.WIDE.U32 UR26, UR46, UR26, URZ ;  /* 0x0000001a2e1a72a5 */ /* 0x000fe4000f8e003f */
[----:B------:R-:W-:Y:S01]  /*8ca0*/  @UP0 USHF.R.U32.HI UR12, URZ, UR45, UR32 ;  /* 0x0000002d3f0c0299 */ /* 0x000fe20008011620 */
[----:B------:R-:W-:Y:S01]  /*8cb0*/  @UP0 ULDC UR24, c[0x0][0x384] ;  /* 0x0000e10000180ab9 */ /* 0x000fe20000000800 */
[----:B------:R-:W-:Y:S01]  /*8cc0*/  UMOV UR25, UR54 ;  /* 0x0000003600197c82 */ /* 0x000fe20008000000 */
[----:B------:R-:W-:Y:S02]  /*8cd0*/  @UP1 ULDC.64 UR46, c[0x0][0x390] ;  /* 0x0000e400002e1ab9 */ /* 0x000fe40000000a00 */
[----:B------:R-:W-:Y:S01]  /*8ce0*/  @UP0 UMOV UR33, UR27 ;  /* 0x0000001b00210c82 */ /* 0x000fe20008000000 */
[----:B------:R-:W-:Y:S01]  /*8cf0*/  UIMAD.WIDE.U32 UR26, UR55, UR48, URZ ;  /* 0x00000030371a72a5 */ /* 0x000fe2000f8e003f */
[----:B0-----:R-:W-:Y:S01]  /*8d00*/  UMOV UR20, UR38 ;  /* 0x0000002600147c82 */ /* 0x001fe20008000000 */
[----:B------:R-:W-:Y:S01]  /*8d10*/  @UP1 ULDC.64 UR38, c[0x0][0x390] ;  /* 0x0000e40000261ab9 */ /* 0x000fe20000000a00 */
[----:B------:R-:W-:-:S02]  /*8d20*/  @UP0 USHF.R.U32.HI UR13, URZ, UR44, UR33 ;  /* 0x0000002c3f0d0299 */ /* 0x000fc40008011621 */
[----:B------:R-:W-:Y:S01]  /*8d30*/  UIMAD.WIDE.U32 UR44, UR12, UR38, URZ ;  /* 0x000000260c2c72a5 */ /* 0x000fe2000f8e003f */
[----:B------:R-:W-:Y:S01]  /*8d40*/  UMOV UR17, UR55 ;  /* 0x0000003700117c82 */ /* 0x000fe20008000000 */
[----:B------:R-:W-:Y:S01]  /*8d50*/  @UP0 UMOV UR48, UR27 ;  /* 0x0000001b00300c82 */ /* 0x000fe20008000000 */
[----:B------:R-:W-:Y:S01]  /*8d60*/  UMOV UR55, UR12 ;  /* 0x0000000c00377c82 */ /* 0x000fe20008000000 */
[----:B------:R-:W-:Y:S02]  /*8d70*/  @UP0 USHF.R.U32.HI UR20, URZ, UR43, UR49 ;  /* 0x0000002b3f140299 */ /* 0x000fe40008011631 */
[----:B------:R-:W-:Y:S02]  /*8d80*/  @UP0 USHF.R.U32.HI UR17, URZ, UR42, UR48 ;  /* 0x0000002a3f110299 */ /* 0x000fe40008011630 */
[----:B------:R-:W-:Y:S02]  /*8d90*/  @UP1 USHF.R.U32.HI UR55, URZ, UR39, UR45 ;  /* 0x000000273f371299 */ /* 0x000fe4000801162d */
[----:B------:R-:W-:-:S02]  /*8da0*/  UIMAD.WIDE.U32 UR42, UR13, UR36, URZ ;  /* 0x000000240d2a72a5 */ /* 0x000fc4000f8e003f */
[----:B------:R-:W-:Y:S01]  /*8db0*/  UIMAD.WIDE.U32 UR44, UR54, UR24, URZ ;  /* 0x00000018362c72a5 */ /* 0x000fe2000f8e003f */
[----:B------:R-:W-:Y:S01]  /*8dc0*/  @UP0 ULDC UR21, c[0x0][0x388] ;  /* 0x0000e20000150ab9 */ /* 0x000fe20000000800 */
[----:B------:R-:W-:Y:S01]  /*8dd0*/  UMOV UR5, UR13 ;  /* 0x0000000d00057c82 */ /* 0x000fe20008000000 */
[----:B------:R-:W-:Y:S02]  /*8de0*/  @UP1 USHF.R.U32.HI UR5, URZ, UR37, UR43 ;  /* 0x000000253f051299 */ /* 0x000fe4000801162b */
[----:B------:R-:W-:Y:S02]  /*8df0*/  @UP0 USHF.R.U32.HI UR25, URZ, UR21, UR45 ;  /* 0x000000153f190299 */ /* 0x000fe4000801162d */
[----:B------:R-:W-:Y:S02]  /*8e00*/  UIMAD.WIDE.U32 UR36, UR20, UR46, URZ ;  /* 0x0000002e142472a5 */ /* 0x000fe4000f8e003f */
[----:B------:R-:W-:Y:S01]  /*8e10*/  UIMAD.WIDE.U32 UR44, UR17, UR40, URZ ;  /* 0x00000028112c72a5 */ /* 0x000fe2000f8e003f */
[----:B------:R-:W-:Y:S01]  /*8e20*/  @UP0 ULDC UR16, c[0x0][0x384] ;  /* 0x0000e10000100ab9 */ /* 0x000fe20000000800 */
[----:B------:R-:W-:Y:S01]  /*8e30*/  @UP1 ULDC.64 UR32, c[0x0][0x390] ;  /* 0x0000e40000201ab9 */ /* 0x000fe20000000a00 */
[----:B------:R-:W-:Y:S01]  /*8e40*/  UMOV UR61, UR20 ;  /* 0x00000014003d7c82 */ /* 0x000fe20008000000 */
[----:B------:R-:W-:Y:S01]  /*8e50*/  UMOV UR53, UR17 ;  /* 0x0000001100357c82 */ /* 0x000fe20008000000 */
[----:B------:R-:W-:-:S02]  /*8e60*/  @UP1 USHF.R.U32.HI UR61, URZ, UR47, UR37 ;  /* 0x0000002f3f3d1299 */ /* 0x000fc40008011625 */
[----:B------:R-:W-:Y:S01]  /*8e70*/  R2UR UR44, R36 ;  /* 0x00000000242c72ca */ /* 0x000fe200000e0000 */
[----:B------:R-:W-:Y:S02]  /*8e80*/  @UP1 USHF.R.U32.HI UR53, URZ, UR41, UR45 ;  /* 0x000000293f351299 */ /* 0x000fe4000801162d */
[----:B------:R-:W-:Y:S02]  /*8e90*/  UIMAD.WIDE.U32 UR36, UR25, UR32, URZ ;  /* 0x00000020192472a5 */ /* 0x000fe4000f8e003f */
[----:B------:R-:W-:Y:S01]  /*8ea0*/  UIMAD.WIDE.U32 UR40, UR57, UR16, URZ ;  /* 0x00000010392872a5 */ /* 0x000fe2000f8e003f */
[----:B------:R-:W-:Y:S01]  /*8eb0*/  UMOV UR45, UR25 ;  /* 0x00000019002d7c82 */ /* 0x000fe20008000000 */
[----:B------:R-:W-:Y:S02]  /*8ec0*/  @UP1 USHF.R.U32.HI UR45, URZ, UR33, UR37 ;  /* 0x000000213f2d1299 */ /* 0x000fe40008011625 */
[----:B------:R-:W-:Y:S01]  /*8ed0*/  UIMAD.WIDE.U32 UR36, UR31, UR35, URZ ;  /* 0x000000231f2472a5 */ /* 0x000fe2000f8e003f */
[----:B------:R-:W-:-:S02]  /*8ee0*/  @UP0 ULDC UR29, c[0x0][0x388] ;  /* 0x0000e200001d0ab9 */ /* 0x000fc40000000800 */
[----:B------:R-:W-:Y:S01]  /*8ef0*/  @UP0 UMOV UR40, UR41 ;  /* 0x0000002900280c82 */ /* 0x000fe20008000000 */
[----:B------:R-:W-:Y:S01]  /*8f00*/  UMOV UR18, UR57 ;  /* 0x0000003900127c82 */ /* 0x000fe20008000000 */
[----:B------:R-:W-:Y:S01]  /*8f10*/  @UP0 USHF.R.U32.HI UR18, URZ, UR29, UR40 ;  /* 0x0000001d3f120299 */ /* 0x000fe20008011628 */
[----:B------:R-:W-:Y:S01]  /*8f20*/  @UP1 ULDC.64 UR26, c[0x0][0x390] ;  /* 0x0000e400001a1ab9 */ /* 0x000fe20000000a00 */
[----:B------:R-:W-:Y:S02]  /*8f30*/  @UP0 UMOV UR36, UR37 ;  /* 0x0000002500240c82 */ /* 0x000fe40008000000 */
[----:B------:R-:W-:Y:S02]  /*8f40*/  UIMAD.WIDE.U32 UR46, UR18, UR26, URZ ;  /* 0x0000001a122e72a5 */ /* 0x000fe4000f8e003f */
[----:B------:R-:W-:Y:S01]  /*8f50*/  @UP0 USHF.R.U32.HI UR11, URZ, UR51, UR36 ;  /* 0x000000333f0b0299 */ /* 0x000fe20008011624 */
[----:B------:R-:W-:Y:S01]  /*8f60*/  @UP1 ULDC.64 UR42, c[0x0][0x390] ;  /* 0x0000e400002a1ab9 */ /* 0x000fe20000000a00 */
[----:B------:R-:W-:Y:S01]  /*8f70*/  UMOV UR37, UR18 ;  /* 0x0000001200257c82 */ /* 0x000fe20008000000 */
[----:B------:R-:W-:Y:S01]  /*8f80*/  @UP1 USHF.R.U32.HI UR37, URZ, UR27, UR47 ;  /* 0x0000001b3f251299 */ /* 0x000fe2000801162f */
[----:B------:R-:W-:Y:S01]  /*8f90*/  @UP0 ULDC UR19, c[0x0][0x384] ;  /* 0x0000e10000130ab9 */ /* 0x000fe20000000800 */
[----:B------:R-:W-:-:S02]  /*8fa0*/  UIMAD.WIDE.U32 UR26, UR11, UR42, URZ ;  /* 0x0000002a0b1a72a5 */ /* 0x000fc4000f8e003f */
[----:B------:R-:W-:Y:S02]  /*8fb0*/  UIADD3 UR31, -UR12, URZ, URZ ;  /* 0x0000003f0c1f7290 */ /* 0x000fe4000fffe13f */
[----:B------:R-:W-:Y:S02]  /*8fc0*/  UIADD3 UR26, -UR13, URZ, URZ ;  /* 0x0000003f0d1a7290 */ /* 0x000fe4000fffe13f */
[----:B------:R-:W-:Y:S02]  /*8fd0*/  UIMAD.WIDE.U32 UR32, UR58, UR19, URZ ;  /* 0x000000133a2072a5 */ /* 0x000fe4000f8e003f */
[----:B------:R-:W-:Y:S01]  /*8fe0*/  UMOV UR28, UR58 ;  /* 0x0000003a001c7c82 */ /* 0x000fe20008000000 */
[----:B------:R-:W-:Y:S01]  /*8ff0*/  UIMAD UR31, UR22, UR31, UR44 ;  /* 0x0000001f161f72a4 */ /* 0x000fe2000f8e022c */
[----:B------:R-:W-:Y:S01]  /*9000*/  R2UR UR44, R38 ;  /* 0x00000000262c72ca */ /* 0x000fe200000e0000 */
[----:B------:R-:W-:Y:S01]  /*9010*/  UIMAD UR26, UR22, UR26, UR52 ;  /* 0x0000001a161a72a4 */ /* 0x000fe2000f8e0234 */
[----:B------:R-:W-:Y:S01]  /*9020*/  R2UR UR52, R39 ;  /* 0x00000000273472ca */ /* 0x000fe200000e0000 */
[----:B------:R-:W-:Y:S01]  /*9030*/  @UP0 USHF.R.U32.HI UR28, URZ, UR50, UR33 ;  /* 0x000000323f1c0299 */ /* 0x000fe20008011621 */
[----:B------:R-:W-:Y:S01]  /*9040*/  @UP1 ULDC.64 UR38, c[0x0][0x390] ;  /* 0x0000e40000261ab9 */ /* 0x000fe20000000a00 */
[----:B------:R-:W-:-:S02]  /*9050*/  UIADD3 UR48, UR8, 0x5c00, URZ ;  /* 0x00005c0008307890 */ /* 0x000fc4000fffe03f */
[----:B------:R-:W-:-:S03]  /*9060*/  UIMAD.WIDE.U32 UR50, UR28, UR38, URZ ;  /* 0x000000261c3272a5 */ /* 0x000fc6000f8e003f */
[----:B------:R-:W-:Y:S01]  /*9070*/  UMOV UR29, UR28 ;  /* 0x0000001c001d7c82 */ /* 0x000fe20008000000 */
[----:B------:R-:W-:Y:S02]  /*9080*/  UIADD3 UR40, UR8, 0x6400, URZ ;  /* 0x0000640008287890 */ /* 0x000fe4000fffe03f */
[----:B------:R-:W-:Y:S02]  /*9090*/  UIADD3 UR32, UR8, 0x6c00, URZ ;  /* 0x00006c0008207890 */ /* 0x000fe4000fffe03f */
[----:B------:R-:W-:Y:S02]  /*90a0*/  UIADD3 UR24, UR8, 0x7400, URZ ;  /* 0x0000740008187890 */ /* 0x000fe4000fffe03f */
[----:B------:R-:W-:Y:S02]  /*90b0*/  UIADD3 UR16, UR8, 0x7c00, URZ ;  /* 0x00007c0008107890 */ /* 0x000fe4000fffe03f */
[----:B------:R-:W-:Y:S01]  /*90c0*/  @UP1 USHF.R.U32.HI UR29, URZ, UR39, UR51 ;  /* 0x000000273f1d1299 */ /* 0x000fe20008011633 */
[----:B------:R-:W-:Y:S01]  /*90d0*/  MOV R22, UR32 ;  /* 0x0000002000167c02 */ /* 0x000fe20008000f00 */
[----:B------:R-:W-:-:S02]  /*90e0*/  UIADD3 UR8, -UR20, URZ, URZ ;  /* 0x0000003f14087290 */ /* 0x000fc4000fffe13f */
[----:B------:R-:W-:Y:S01]  /*90f0*/  UIADD3 UR51, -UR17, URZ, URZ ;  /* 0x0000003f11337290 */ /* 0x000fe2000fffe13f */
[----:B------:R-:W-:Y:S01]  /*9100*/  MOV R26, UR16 ;  /* 0x00000010001a7c02 */ /* 0x000fe20008000f00 */
[----:B------:R-:W-:Y:S01]  /*9110*/  UIMAD UR8, UR22, UR8, UR44 ;  /* 0x00000008160872a4 */ /* 0x000fe2000f8e022c */
[----:B------:R-:W-:Y:S01]  /*9120*/  R2UR UR44, R40 ;  /* 0x00000000282c72ca */ /* 0x000fe200000e0000 */
[----:B------:R-:W-:Y:S01]  /*9130*/  UIMAD UR51, UR22, UR51, UR52 ;  /* 0x00000033163372a4 */ /* 0x000fe2000f8e0234 */
[----:B------:R-:W-:Y:S01]  /*9140*/  R2UR UR52, R41 ;  /* 0x00000000293472ca */ /* 0x000fe200000e0000 */
[----:B------:R-:W-:Y:S01]  /*9150*/  UMOV UR21, UR11 ;  /* 0x0000000b00157c82 */ /* 0x000fe20008000000 */
[----:B------:R-:W-:Y:S02]  /*9160*/  @UP1 USHF.R.U32.HI UR21, URZ, UR43, UR27 ;  /* 0x0000002b3f151299 */ /* 0x000fe4000801161b */
[----:B------:R-:W-:Y:S02]  /*9170*/  UIADD3 UR43, -UR25, URZ, URZ ;  /* 0x0000003f192b7290 */ /* 0x000fe4000fffe13f */
[----:B------:R-:W-:-:S02]  /*9180*/  UIADD3 UR35, -UR18, URZ, URZ ;  /* 0x0000003f12237290 */ /* 0x000fc4000fffe13f */
[----:B------:R-:W-:Y:S01]  /*9190*/  UIADD3 UR27, -UR28, URZ, URZ ;  /* 0x0000003f1c1b7290 */ /* 0x000fe2000fffe13f */
[----:B------:R-:W-:Y:S01]  /*91a0*/  MOV R24, UR21 ;  /* 0x0000001500187c02 */ /* 0x000fe20008000f00 */
        /* <DEDUP_REMOVED lines=11> */
[----:B------:R-:W-:Y:S02]  /*9260*/  UIMAD UR27, UR27, UR6, UR4 ;  /* 0x000000061b1b72a4 */ /* 0x000fe4000f8e0204 */
[----:B------:R-:W-:Y:S02]  /*9270*/  UIMAD UR19, UR19, UR6, UR4 ;  /* 0x00000006131372a4 */ /* 0x000fe4000f8e0204 */
[----:B------:R-:W-:Y:S01]  /*9280*/  UIADD3 UR8, -UR21, URZ, URZ ;  /* 0x0000003f15087290 */ /* 0x000fe2000fffe13f */
[----:B------:R-:W-:Y:S01]  /*9290*/  MOV R17, UR35 ;  /* 0x0000002300117c02 */ /* 0x000fe20008000f00 */
[----:B------:R-:W-:Y:S01]  /*92a0*/  UIADD3 UR4, -UR5, URZ, URZ ;  /* 0x0000003f05047290 */ /* 0x000fe2000fffe13f */
[----:B------:R-:W-:Y:S01]  /*92b0*/  UMOV UR16, UR7 ;  /* 0x0000000700107c82 */ /* 0x000fe20008000000 */
[----:B------:R-:W-:Y:S01]  /*92c0*/  UMOV UR21, UR5 ;  /* 0x0000000500157c82 */ /* 0x000fe20008000000 */
[----:B------:R-:W-:Y:S01]  /*92d0*/  R2UR UR7, R13 ;  /* 0x000000000d0772ca */ /* 0x000fe200000e0000 */
[----:B------:R-:W-:Y:S01]  /*92e0*/  UIADD3 UR36, -UR37, URZ, URZ ;  /* 0x0000003f25247290 */ /* 0x000fe2000fffe13f */
[----:B------:R-:W-:Y:S01]  /*92f0*/  R2UR UR5, R14 ;  /* 0x000000000e0572ca */ /* 0x000fe200000e0000 */
[----:B------:R-:W-:Y:S01]  /*9300*/  UIADD3 UR6, -UR55, URZ, URZ ;  /* 0x0000003f37067290 */ /* 0x000fe2000fffe13f */
[----:B------:R-:W-:Y:S01]  /*9310*/  MOV R14, UR37 ;  /* 0x00000025000e7c02 */ /* 0x000fe20008000f00 */
[----:B------:R-:W-:Y:S01]  /*9320*/  UIMAD UR36, UR23, UR36, UR18 ;  /* 0x00000024172472a4 */ /* 0x000fe2000f8e0212 */
[----:B------:R-:W-:Y:S01]  /*9330*/  IMAD R13, R9, 0x1000, R4 ;  /* 0x00001000090d7824 */ /* 0x000fe200078e0204 */
[----:B------:R-:W-:Y:S01]  /*9340*/  UIMAD UR6, UR23, UR6, UR12 ;  /* 0x00000006170672a4 */ /* 0x000fe2000f8e020c */
[----:B------:R-:W-:Y:S01]  /*9350*/  MOV R25, UR19 ;  /* 0x0000001300197c02 */ /* 0x000fe20008000f00 */
[----:B------:R-:W-:Y:S01]  /*9360*/  UIADD3 UR60, -UR61, URZ, URZ ;  /* 0x0000003f3d3c7290 */ /* 0x000fe2000fffe13f */
[----:B------:R-:W-:Y:S01]  /*9370*/  IMAD R13, R13, 0x4, R20 ;  /* 0x000000040d0d7824 */ /* 0x000fe200078e0214 */
[----:B------:R-:W-:Y:S01]  /*9380*/  MOV R16, UR36 ;  /* 0x0000002400107c02 */ /* 0x000fe20008000f00 */
[----:B------:R-:W-:Y:S01]  /*9390*/  UIADD3 UR52, -UR53, URZ, URZ ;  /* 0x0000003f35347290 */ /* 0x000fe2000fffe13f */
[----:B------:R-:W-:Y:S01]  /*93a0*/  VIADD R9, R9, 0x1 ;  /* 0x0000000109097836 */ /* 0x000fe20000000000 */
[----:B------:R-:W-:-:S02]  /*93b0*/  UIADD3 UR44, -UR45, URZ, URZ ;  /* 0x0000003f2d2c7290 */ /* 0x000fc4000fffe13f */
[----:B------:R-:W-:Y:S01]  /*93c0*/  UIMAD UR36, UR6, UR7, UR5 ;  /* 0x00000007062472a4 */ /* 0x000fe2000f8e0205 */
[----:B------:R-:W-:Y:S01]  /*93d0*/  R2UR UR6, R13 ;  /* 0x000000000d0672ca */ /* 0x000fe200000e0000 */
[----:B------:R-:W-:Y:S01]  /*93e0*/  UMOV UR54, UR34 ;  /* 0x0000002200367c82 */ /* 0x000fe20008000000 */
[----:B------:R-:W-:Y:S01]  /*93f0*/  UMOV UR58, UR34 ;  /* 0x00000022003a7c82 */ /* 0x000fe20008000000 */
[----:B------:R-:W-:Y:S01]  /*9400*/  UMOV UR50, UR34 ;  /* 0x0000002200327c82 */ /* 0x000fe20008000000 */
[----:B------:R-:W-:Y:S01]  /*9410*/  UMOV UR42, UR34 ;  /* 0x00000022002a7c82 */ /* 0x000fe20008000000 */
[----:B------:R-:W-:Y:S01]  /*9420*/  UIMAD UR4, UR23, UR4, UR13 ;  /* 0x00000004170472a4 */ /* 0x000fe2000f8e020d */
[----:B------:R-:W-:Y:S01]  /*9430*/  VIADD R13, R11, 0x1 ;  /* 0x000000010b0d7836 */ /* 0x000fe20000000000 */
[----:B------:R-:W-:Y:S01]  /*9440*/  UIMAD UR60, UR23, UR60, UR20 ;  /* 0x0000003c173c72a4 */ /* 0x000fe2000f8e0214 */
[----:B------:R-:W-:Y:S01]  /*9450*/  @P2 IMAD.MOV R13, RZ, RZ, R11 ;  /* 0x000000ffff0d2224 */ /* 0x000fe200078e020b */
[----:B------:R-:W-:Y:S01]  /*9460*/  UIMAD UR52, UR23, UR52, UR17 ;  /* 0x00000034173472a4 */ /* 0x000fe2000f8e0211 */
[----:B------:R-:W-:Y:S01]  /*9470*/  ISETP.NE.AND P4, PT, R9, 0x4, PT ;  /* 0x000000040900780c */ /* 0x000fe20003f85270 */
[----:B------:R-:W-:Y:S01]  /*9480*/  UIMAD UR44, UR23, UR44, UR25 ;  /* 0x0000002c172c72a4 */ /* 0x000fe2000f8e0219 */
[----:B------:R-:W-:Y:S01]  /*9490*/  R2UR UR23, R23 ;  /* 0x00000000171772ca */ /* 0x000fe200000e0000 */
[----:B------:R-:W-:Y:S01]  /*94a0*/  UMOV UR18, UR34 ;  /* 0x0000002200127c82 */ /* 0x000fe20008000000 */
[----:B------:R-:W-:Y:S01]  /*94b0*/  UMOV UR33, UR9 ;  /* 0x0000000900217c82 */ /* 0x000fe20008000000 */
[----:B------:R-:W-:Y:S01]  /*94c0*/  UMOV UR32, UR10 ;  /* 0x0000000a00207c82 */ /* 0x000fe20008000000 */
[----:B------:R-:W-:Y:S01]  /*94d0*/  UMOV UR34, UR54 ;  /* 0x0000003600227c82 */ /* 0x000fe20008000000 */
[----:B------:R-:W-:Y:S01]  /*94e0*/  UMOV UR35, UR31 ;  /* 0x0000001f00237c82 */ /* 0x000fe20008000000 */
[----:B------:R-:W-:Y:S01]  /*94f0*/  UMOV UR37, UR55 ;  /* 0x0000003700257c82 */ /* 0x000fe20008000000 */
[----:B------:R-:W-:Y:S01]  /*9500*/  UIMAD UR20, UR4, UR7, UR5 ;  /* 0x00000007041472a4 */ /* 0x000fe2000f8e0205 */
[----:B------:R0:W-:Y:S01]  /*9510*/  UTMALDG.4D.IM2COL [UR32], [UR14], UR30 ;  /* 0x000000200e0073b4 */ /* 0x0001e2000805801e */
[----:B------:R-:W-:Y:S01]  /*9520*/  MOV R21, UR33 ;  /* 0x0000002100157c02 */ /* 0x000fe20008000f00 */
[----:B------:R-:W-:Y:S01]  /*9530*/  UIADD3 UR12, -UR29, URZ, URZ ;  /* 0x0000003f1d0c7290 */ /* 0x000fe2000fffe13f */
[----:B------:R-:W-:Y:S01]  /*9540*/  R2UR UR10, R15 ;  /* 0x000000000f0a72ca */ /* 0x000fe200000e0000 */
[----:B------:R-:W-:Y:S01]  /*9550*/  UIMAD UR60, UR60, UR7, UR5 ;  /* 0x000000073c3c72a4 */ /* 0x000fe2000f8e0205 */
[----:B------:R-:W-:Y:S01]  /*9560*/  SEL R9, R9, RZ, P4 ;  /* 0x000000ff09097207 */ /* 0x000fe20002000000 */
[----:B------:R-:W-:Y:S01]  /*9570*/  UMOV UR19, UR26 ;  /* 0x0000001a00137c82 */ /* 0x000fe20008000000 */
[----:B------:R-:W-:Y:S01]  /*9580*/  UMOV UR17, UR9 ;  /* 0x0000000900117c82 */ /* 0x000fe20008000000 */
[----:B------:R-:W-:Y:S01]  /*9590*/  UIMAD UR52, UR52, UR7, UR5 ;  /* 0x00000007343472a4 */ /* 0x000fe2000f8e0205 */
[----:B------:R1:W-:Y:S01]  /*95a0*/  UTMALDG.4D.IM2COL [UR16], [UR14], UR30 ;  /* 0x000000100e0073b4 */ /* 0x0003e2000805801e */
[----:B------:R-:W-:-:S02]  /*95b0*/  UIMAD UR44, UR44, UR7, UR5 ;  /* 0x000000072c2c72a4 */ /* 0x000fc4000f8e0205 */
[----:B------:R-:W-:Y:S02]  /*95c0*/  UIMAD UR12, UR23, UR12, UR28 ;  /* 0x0000000c170c72a4 */ /* 0x000fe4000f8e021c */
[----:B------:R-:W-:Y:S01]  /*95d0*/  UIMAD UR8, UR23, UR8, UR11 ;  /* 0x00000008170872a4 */ /* 0x000fe2000f8e020b */
[----:B------:R-:W-:Y:S01]  /*95e0*/  R2UR UR11, R46 ;  /* 0x000000002e0b72ca */ /* 0x000fe200000e0000 */
[----:B------:R-:W-:Y:S01]  /*95f0*/  UMOV UR57, UR9 ;  /* 0x0000000900397c82 */ /* 0x000fe20008000000 */
[----:B------:R-:W-:Y:S01]  /*9600*/  UIMAD UR28, UR12, UR7, UR5 ;  /* 0x000000070c1c72a4 */ /* 0x000fe2000f8e0205 */
[----:B------:R2:W-:Y:S01]  /*9610*/  UTMALDG.4D.IM2COL [UR56], [UR14], UR30 ;  /* 0x000000380e0073b4 */ /* 0x0005e2000805801e */
[----:B------:R-:W-:Y:S01]  /*9620*/  UMOV UR49, UR9 ;  /* 0x0000000900317c82 */ /* 0x000fe20008000000 */
[----:B------:R-:W-:Y:S01]  /*9630*/  ULDC.64 UR54, c[0x0][0x198] ;  /* 0x0000660000367ab9 */ /* 0x000fe20000000a00 */
[----:B------:R-:W-:Y:S01]  /*9640*/  UMOV UR41, UR9 ;  /* 0x0000000900297c82 */ /* 0x000fe20008000000 */
[----:B------:R-:W-:Y:S01]  /*9650*/  UIADD3 UR4, UP0, UR54, 0x1f0, URZ ;  /* 0x000001f036047890 */ /* 0x000fe2000ff1e03f */
[----:B0-----:R-:W-:Y:S01]  /*9660*/  R2UR UR36, R16 ;  /* 0x00000000102472ca */ /* 0x001fe200000e0000 */
[----:B------:R-:W-:Y:S01]  /*9670*/  UMOV UR25, UR9 ;  /* 0x0000000900197c82 */ /* 0x000fe20008000000 */
[----:B------:R-:W-:Y:S01]  /*9680*/  R2UR UR34, R19 ;  /* 0x00000000132272ca */ /* 0x000fe200000e0000 */
[----:B------:R0:W-:Y:S01]  /*9690*/  UTMALDG.4D.IM2COL [UR48], [UR14], UR30 ;  /* 0x000000300e0073b4 */ /* 0x0001e2000805801e */
[----:B------:R-:W-:-:S02]  /*96a0*/  R2UR UR37, R14 ;  /* 0x000000000e2572ca */ /* 0x000fc400000e0000 */
[----:B------:R-:W-:Y:S01]  /*96b0*/  R2UR UR35, R17 ;  /* 0x00000000112372ca */ /* 0x000fe200000e0000 */
[----:B------:R-:W3:Y:S01]  /*96c0*/  LDC R14, c[0x0][0x3c8] ;  /* 0x0000f200ff0e7b82 */ /* 0x000ee20000000800 */
[----:B------:R-:W-:Y:S01]  /*96d0*/  R2UR UR33, R21 ;  /* 0x00000000152172ca */ /* 0x000fe200000e0000 */
[----:B-1----:R-:W-:Y:S01]  /*96e0*/  UIMAD UR20, UR8, UR7, UR5 ;  /* 0x00000007081472a4 */ /* 0x002fe2000f8e0205 */
[----:B------:R-:W-:Y:S01]  /*96f0*/  R2UR UR32, R22 ;  /* 0x00000000162072ca */ /* 0x000fe200000e0000 */
[----:B------:R1:W-:Y:S01]  /*9700*/  UTMALDG.4D.IM2COL [UR40], [UR14], UR30 ;  /* 0x000000280e0073b4 */ /* 0x0003e2000805801e */
[----:B------:R-:W-:Y:S01]  /*9710*/  R2UR UR21, R24 ;  /* 0x00000000181572ca */ /* 0x000fe200000e0000 */
[----:B------:R-:W-:Y:S01]  /*9720*/  UIMAD UR36, UR36, UR7, UR5 ;  /* 0x00000007242472a4 */ /* 0x000fe2000f8e0205 */
[----:B------:R-:W-:Y:S01]  /*9730*/  R2UR UR19, R25 ;  /* 0x00000000191372ca */ /* 0x000fe200000e0000 */
[----:B------:R-:W-:Y:S01]  /*9740*/  UMOV UR26, UR34 ;  /* 0x00000022001a7c82 */ /* 0x000fe20008000000 */
[----:B------:R-:W-:Y:S01]  /*9750*/  R2UR UR16, R26 ;  /* 0x000000001a1072ca */ /* 0x000fe200000e0000 */
[----:B------:R-:W-:Y:S01]  /*9760*/  UMOV UR18, UR34 ;  /* 0x0000002200127c82 */ /* 0x000fe20008000000 */
[----:B--2---:R-:W-:Y:S01]  /*9770*/  R2UR UR60, R11 ;  /* 0x000000000b3c72ca */ /* 0x004fe200000e0000 */
[----:B------:R-:W-:Y:S01]  /*9780*/  UIADD3.X UR5, URZ, UR55, URZ, UP0, !UPT ;  /* 0x000000373f057290 */ /* 0x000fe200087fe43f */
[----:B------:R-:W-:Y:S01]  /*9790*/  R2UR UR61, R10 ;  /* 0x000000000a3d72ca */ /* 0x000fe200000e0000 */
[----:B------:R-:W-:Y:S01]  /*97a0*/  UIADD3 UR56, UR6, 0x20000, URZ ;  /* 0x0002000006387890 */ /* 0x000fe2000fffe03f */
[----:B------:R-:W-:Y:S01]  /*97b0*/  R2UR UR59, R2 ;  /* 0x00000000023b72ca */ /* 0x000fe200000e0000 */
[----:B------:R2:W-:Y:S01]  /*97c0*/  UTMALDG.4D.IM2COL [UR32], [UR14], UR30 ;  /* 0x000000200e0073b4 */ /* 0x0005e2000805801e */
[----:B------:R-:W-:Y:S01]  /*97d0*/  UMOV UR7, 0x30000 ;  /* 0x0003000000077882 */ /* 0x000fe20000000000 */
[----:B------:R-:W-:Y:S01]  /*97e0*/  UMOV UR58, UR10 ;  /* 0x0000000a003a7c82 */ /* 0x000fe20008000000 */
[----:B------:R-:W-:Y:S01]  /*97f0*/  UIADD3 UR8, UR6, 0x21800, URZ ;  /* 0x0002180006087890 */ /* 0x000fe2000fffe03f */
[----:B0-----:R-:W-:Y:S01]  /*9800*/  R2UR UR51, R44 ;  /* 0x000000002c3372ca */ /* 0x001fe200000e0000 */
[----:B------:R-:W-:Y:S01]  /*9810*/  UIADD3 UR48, UR6, 0x20800, URZ ;  /* 0x0002080006307890 */ /* 0x000fe2000fffe03f */
[----:B------:R-:W-:Y:S01]  /*9820*/  MOV R22, UR49 ;  /* 0x0000003100167c02 */ /* 0x000fe20008000f00 */
[----:B------:R-:W-:Y:S01]  /*9830*/  UMOV UR50, UR10 ;  /* 0x0000000a00327c82 */ /* 0x000fe20008000000 */
[----:B------:R0:W-:Y:S01]  /*9840*/  UTMALDG.4D.IM2COL [UR24], [UR14], UR30 ;  /* 0x000000180e0073b4 */ /* 0x0001e2000805801e */
[----:B------:R-:W-:Y:S01]  /*9850*/  UMOV UR52, UR60 ;  /* 0x0000003c00347c82 */ /* 0x000fe20008000000 */
[----:B------:R-:W-:Y:S01]  /*9860*/  UMOV UR53, UR61 ;  /* 0x0000003d00357c82 */ /* 0x000fe20008000000 */
[----:B------:R-:W-:Y:S01]  /*9870*/  UMOV UR12, UR60 ;  /* 0x0000003c000c7c82 */ /* 0x000fe20008000000 */
[----:B-1----:R-:W-:Y:S01]  /*9880*/  R2UR UR43, R45 ;  /* 0x000000002d2b72ca */ /* 0x002fe200000e0000 */
[----:B------:R-:W-:Y:S01]  /*9890*/  UIADD3 UR40, UR6, 0x21000, URZ ;  /* 0x0002100006287890 */ /* 0x000fe2000fffe03f */
[----:B------:R-:W-:Y:S01]  /*98a0*/  MOV R19, UR53 ;  /* 0x0000003500137c02 */ /* 0x000fe20008000f00 */
[----:B------:R-:W-:Y:S01]  /*98b0*/  UMOV UR44, UR60 ;  /* 0x0000003c002c7c82 */ /* 0x000fe20008000000 */
[----:B------:R1:W-:Y:S01]  /*98c0*/  UTMALDG.4D.IM2COL [UR16], [UR14], UR30 ;  /* 0x000000100e0073b4 */ /* 0x0003e2000805801e */
[----:B------:R-:W-:Y:S01]  /*98d0*/  UMOV UR45, UR61 ;  /* 0x0000003d002d7c82 */ /* 0x000fe20008000000 */
[----:B------:R-:W-:Y:S01]  /*98e0*/  UMOV UR42, UR10 ;  /* 0x0000000a002a7c82 */ /* 0x000fe20008000000 */
[----:B------:R-:W-:Y:S01]  /*98f0*/  UMOV UR13, UR61 ;  /* 0x0000003d000d7c82 */ /* 0x000fe20008000000 */
[----:B------:R-:W-:-:S02]  /*9900*/  MOV R20, UR52 ;  /* 0x0000003400147c02 */ /* 0x000fc40008000f00 */
[----:B------:R-:W-:Y:S02]  /*9910*/  MOV R21, UR51 ;  /* 0x0000003300157c02 */ /* 0x000fe40008000f00 */
[----:B------:R-:W-:Y:S01]  /*9920*/  MOV R15, UR45 ;  /* 0x0000002d000f7c02 */ /* 0x000fe20008000f00 */
[----:B--2---:R-:W-:Y:S01]  /*9930*/  UIADD3 UR32, UR6, 0x22400, URZ ;  /* 0x0002240006207890 */ /* 0x004fe2000fffe03f */
[----:B------:R-:W-:Y:S01]  /*9940*/  MOV R17, UR43 ;  /* 0x0000002b00117c02 */ /* 0x000fe20008000f00 */
[----:B------:R-:W-:Y:S01]  /*9950*/  UMOV UR36, UR60 ;  /* 0x0000003c00247c82 */ /* 0x000fe20008000000 */
[----:B------:R-:W-:Y:S01]  /*9960*/  MOV R16, UR44 ;  /* 0x0000002c00107c02 */ /* 0x000fe20008000f00 */
[----:B------:R-:W-:Y:S01]  /*9970*/  UMOV UR37, UR61 ;  /* 0x0000003d00257c82 */ /* 0x000fe20008000000 */
[----:B---3--:R-:W-:Y:S01]  /*9980*/  ISETP.NE.AND P3, PT, R13, R14, PT ;  /* 0x0000000e0d00720c */ /* 0x008fe20003f65270 */
[----:B------:R-:W-:Y:S01]  /*9990*/  UMOV UR33, UR9 ;  /* 0x0000000900217c82 */ /* 0x000fe20008000000 */
[----:B0-----:R-:W-:Y:S01]  /*99a0*/  UIADD3 UR24, UR6, 0x23800, URZ ;  /* 0x0002380006187890 */ /* 0x001fe2000fffe03f */
[----:B------:R-:W-:Y:S01]  /*99b0*/  SEL R11, RZ, 0x1, P4 ;  /* 0x00000001ff0b7807 */ /* 0x000fe20002000000 */
[----:B------:R-:W-:Y:S01]  /*99c0*/  UMOV UR28, UR60 ;  /* 0x0000003c001c7c82 */ /* 0x000fe20008000000 */
[----:B------:R-:W-:Y:S01]  /*99d0*/  UMOV UR29, UR61 ;  /* 0x0000003d001d7c82 */ /* 0x000fe20008000000 */
[----:B------:R-:W-:Y:S01]  /*99e0*/  MOV R27, UR28 ;  /* 0x0000001c001b7c02 */ /* 0x000fe20008000f00 */
[----:B------:R-:W-:Y:S01]  /*99f0*/  UMOV UR26, UR10 ;  /* 0x0000000a001a7c82 */ /* 0x000fe20008000000 */
[----:B------:R-:W-:Y:S01]  /*9a00*/  MOV R26, UR29 ;  /* 0x0000001d001a7c02 */ /* 0x000fe20008000f00 */
[----:B------:R-:W-:Y:S01]  /*9a10*/  VIADD R14, R10, 0x1 ;  /* 0x000000010a0e7836 */ /* 0x000fe20000000000 */
[----:B-1----:R-:W-:Y:S01]  /*9a20*/  R2UR UR16, R48 ;  /* 0x00000000301072ca */ /* 0x002fe200000e0000 */
[----:B------:R-:W-:Y:S01]  /*9a30*/  UMOV UR14, 0x0 ;  /* 0x00000000000e7882 */ /* 0x000fe20000000000 */
[----:B------:R-:W-:Y:S01]  /*9a40*/  R2UR UR18, R47 ;  /* 0x000000002f1272ca */ /* 0x000fe200000e0000 */
[----:B------:R-:W-:Y:S01]  /*9a50*/  UMOV UR15, 0x10000000 ;  /* 0x10000000000f7882 */ /* 0x000fe20000000000 */
[----:B------:R-:W-:Y:S01]  /*9a60*/  R2UR UR17, R49 ;  /* 0x00000000311172ca */ /* 0x000fe200000e0000 */
[----:B------:R0:W-:Y:S01]  /*9a70*/  UTMALDG.4D.MULTICAST [UR56], [UR4], UR7, desc[UR14] ;  /* 0x00000e38040073b4 */ /* 0x0001e20008019807 */
[----:B------:R-:W-:Y:S01]  /*9a80*/  UMOV UR20, UR60 ;  /* 0x0000003c00147c82 */ /* 0x000fe20008000000 */
[----:B------:R-:W-:Y:S01]  /*9a90*/  UMOV UR21, UR61 ;  /* 0x0000003d00157c82 */ /* 0x000fe20008000000 */
[----:B------:R-:W-:Y:S01]  /*9aa0*/  MOV R24, UR20 ;  /* 0x0000001400187c02 */ /* 0x000fe20008000f00 */
[----:B------:R-:W-:Y:S01]  /*9ab0*/  @P3 IMAD.MOV R14, RZ, RZ, R10 ;  /* 0x000000ffff0e3224 */ /* 0x000fe200078e020a */
[----:B------:R-:W-:-:S02]  /*9ac0*/  MOV R23, UR21 ;  /* 0x0000001500177c02 */ /* 0x000fc40008000f00 */
[----:B------:R-:W-:Y:S01]  /*9ad0*/  LOP3.LUT R8, R8, R11, RZ, 0x3c, !PT ;  /* 0x0000000b08087212 */ /* 0x000fe200078e3cff */
[----:B------:R1:W-:Y:S01]  /*9ae0*/  UTMALDG.4D.MULTICAST [UR48], [UR4], UR7, desc[UR14] ;  /* 0x00000e30040073b4 */ /* 0x0003e20008019807 */
[----:B------:R-:W-:Y:S01]  /*9af0*/  UMOV UR27, UR16 ;  /* 0x00000010001b7c82 */ /* 0x000fe20008000000 */
[----:B------:R-:W-:Y:S01]  /*9b00*/  SEL R11, R13, RZ, P3 ;  /* 0x000000ff0d0b7207 */ /* 0x000fe20001800000 */
[----:B------:R-:W-:Y:S01]  /*9b10*/  IMAD.MOV.U32 R10, RZ, RZ, R14 ;  /* 0x000000ffff0a7224 */ /* 0x000fe200078e000e */
[----:B------:R-:W-:Y:S01]  /*9b20*/  MOV R28, UR27 ;  /* 0x0000001b001c7c02 */ /* 0x000fe20008000f00 */
[----:B------:R-:W-:Y:S01]  /*9b30*/  UMOV UR19, UR17 ;  /* 0x0000001100137c82 */ /* 0x000fe20008000000 */
[----:B------:R-:W-:Y:S01]  /*9b40*/  R2UR UR27, R50 ;  /* 0x00000000321b72ca */ /* 0x000fe200000e0000 */
[----:B------:R2:W-:Y:S01]  /*9b50*/  UTMALDG.4D.MULTICAST [UR40], [UR4], UR7, desc[UR14] ;  /* 0x00000e28040073b4 */ /* 0x0005e20008019807 */
[----:B------:R-:W-:Y:S01]  /*9b60*/  MOV R25, UR19 ;  /* 0x0000001300197c02 */ /* 0x000fe20008000f00 */
[----:B------:R-:W-:Y:S01]  /*9b70*/  UMOV UR19, UR17 ;  /* 0x0000001100137c82 */ /* 0x000fe20008000000 */
[----:B------:R-:W-:Y:S01]  /*9b80*/  UMOV UR17, UR9 ;  /* 0x0000000900117c82 */ /* 0x000fe20008000000 */
[----:B------:R3:W-:Y:S08]  /*9b90*/  UTMALDG.4D.MULTICAST [UR8], [UR4], UR7, desc[UR14] ;  /* 0x00000e08040073b4 */ /* 0x0007f00008019807 */
[----:B------:R-:W-:Y:S01]  /*9ba0*/  UMOV UR22, UR27 ;  /* 0x0000001b00167c82 */ /* 0x000fe20008000000 */
[----:B0-----:R-:W-:Y:S01]  /*9bb0*/  UIADD3 UR56, UR6, 0x20400, URZ ;  /* 0x0002040006387890 */ /* 0x001fe2000fffe03f */
[----:B------:R-:W-:Y:S01]  /*9bc0*/  UMOV UR58, UR34 ;  /* 0x00000022003a7c82 */ /* 0x000fe20008000000 */
[----:B-1----:R-:W-:Y:S01]  /*9bd0*/  UIADD3 UR48, UR6, 0x22800, URZ ;  /* 0x0002280006307890 */ /* 0x002fe2000fffe03f */
[----:B------:R-:W-:Y:S01]  /*9be0*/  UMOV UR51, UR16 ;  /* 0x0000001000337c82 */ /* 0x000fe20008000000 */
[----:B------:R-:W-:-:S02]  /*9bf0*/  UIADD3 UR16, UR6, 0x23000, URZ ;  /* 0x0002300006107890 */ /* 0x000fc4000fffe03f */
[----:B--2---:R-:W-:Y:S01]  /*9c00*/  UIADD3 UR40, UR6, 0x22000, URZ ;  /* 0x0002200006287890 */ /* 0x004fe2000fffe03f */
[----:B------:R-:W-:Y:S01]  /*9c10*/  UMOV UR43, UR18 ;  /* 0x00000012002b7c82 */ /* 0x000fe20008000000 */
[----:B------:R-:W-:Y:S01]  /*9c20*/  UMOV UR18, UR10 ;  /* 0x0000000a00127c82 */ /* 0x000fe20008000000 */
[----:B------:R-:W-:Y:S01]  /*9c30*/  UMOV UR35, UR43 ;  /* 0x0000002b00237c82 */ /* 0x000fe20008000000 */
[----:B---3--:R-:W-:-:S05]  /*9c40*/  UMOV UR8, UR10 ;  /* 0x0000000a00087c82 */ /* 0x008fca0008000000 */
[----:B------:R0:W-:Y:S01]  /*9c50*/  UTMALDG.4D.MULTICAST [UR40], [UR4], UR7, desc[UR14] ;  /* 0x00000e28040073b4 */ /* 0x0001e20008019807 */
[----:B------:R-:W-:Y:S01]  /*9c60*/  UMOV UR50, UR8 ;  /* 0x0000000800327c82 */ /* 0x000fe20008000000 */
[----:B------:R-:W-:Y:S01]  /*9c70*/  UIADD3 UR8, UR6, 0x21c00, URZ ;  /* 0x00021c0006087890 */ /* 0x000fe2000fffe03f */
[----:B------:R-:W-:Y:S01]  /*9c80*/  UMOV UR10, UR34 ;  /* 0x00000022000a7c82 */ /* 0x000fe20008000000 */
[----:B------:R1:W-:Y:S01]  /*9c90*/  UTMALDG.4D.MULTICAST [UR48], [UR4], UR7, desc[UR14] ;  /* 0x00000e30040073b4 */ /* 0x0003e20008019807 */
[----:B------:R2:W-:Y:S01]  /*9ca0*/  UTMALDG.4D.MULTICAST [UR16], [UR4], UR7, desc[UR14] ;  /* 0x00000e10040073b4 */ /* 0x0005e20008019807 */
[----:B------:R3:W-:Y:S01]  /*9cb0*/  UTMALDG.4D.MULTICAST [UR24], [UR4], UR7, desc[UR14] ;  /* 0x00000e18040073b4 */ /* 0x0007e20008019807 */
[----:B0-----:R-:W-:Y:S01]  /*9cc0*/  R2UR UR45, R15 ;  /* 0x000000000f2d72ca */ /* 0x001fe200000e0000 */
[----:B------:R-:W-:Y:S01]  /*9cd0*/  UIADD3 UR40, UR6, 0x21400, URZ ;  /* 0x0002140006287890 */ /* 0x000fe2000fffe03f */
[----:B------:R-:W-:Y:S01]  /*9ce0*/  R2UR UR44, R16 ;  /* 0x00000000102c72ca */ /* 0x000fe200000e0000 */
[----:B------:R-:W-:Y:S01]  /*9cf0*/  UMOV UR42, UR34 ;  /* 0x00000022002a7c82 */ /* 0x000fe20008000000 */
[----:B------:R-:W-:Y:S01]  /*9d00*/  R2UR UR43, R17 ;  /* 0x00000000112b72ca */ /* 0x000fe200000e0000 */
[----:B------:R-:W-:Y:S01]  /*9d10*/  UTMALDG.4D.MULTICAST [UR56], [UR4], UR7, desc[UR14] ;  /* 0x00000e38040073b4 */ /* 0x000fe20008019807 */
[----:B-1----:R-:W-:Y:S01]  /*9d20*/  R2UR UR53, R19 ;  /* 0x00000000133572ca */ /* 0x002fe200000e0000 */
[----:B------:R-:W-:Y:S01]  /*9d30*/  UIADD3 UR48, UR6, 0x20c00, URZ ;  /* 0x00020c0006307890 */ /* 0x000fe2000fffe03f */
[----:B------:R-:W-:Y:S01]  /*9d40*/  R2UR UR52, R20 ;  /* 0x00000000143472ca */ /* 0x000fe200000e0000 */
[----:B------:R-:W-:Y:S01]  /*9d50*/  UMOV UR50, UR34 ;  /* 0x0000002200327c82 */ /* 0x000fe20008000000 */
[----:B------:R-:W-:-:S02]  /*9d60*/  R2UR UR51, R21 ;  /* 0x00000000153372ca */ /* 0x000fc400000e0000 */
[----:B------:R-:W-:Y:S02]  /*9d70*/  R2UR UR49, R22 ;  /* 0x00000000163172ca */ /* 0x000fe400000e0000 */
[----:B--2---:R-:W-:Y:S01]  /*9d80*/  R2UR UR21, R23 ;  /* 0x00000000171572ca */ /* 0x004fe200000e0000 */
[----:B------:R-:W-:Y:S01]  /*9d90*/  UIADD3 UR16, UR6, 0x23400, URZ ;  /* 0x0002340006107890 */ /* 0x000fe2000fffe03f */
[----:B------:R-:W-:Y:S01]  /*9da0*/  R2UR UR20, R24 ;  /* 0x00000000181472ca */ /* 0x000fe200000e0000 */
[----:B------:R-:W-:Y:S01]  /*9db0*/  UMOV UR18, UR34 ;  /* 0x0000002200127c82 */ /* 0x000fe20008000000 */
[----:B------:R-:W-:Y:S02]  /*9dc0*/  R2UR UR19, R25 ;  /* 0x00000000191372ca */ /* 0x000fe400000e0000 */
[----:B---3--:R-:W-:Y:S01]  /*9dd0*/  R2UR UR29, R26 ;  /* 0x000000001a1d72ca */ /* 0x008fe200000e0000 */
[----:B------:R-:W-:Y:S01]  /*9de0*/  UIADD3 UR24, UR6, 0x22c00, URZ ;  /* 0x00022c0006187890 */ /* 0x000fe2000fffe03f */
[----:B------:R-:W-:-:S03]  /*9df0*/  R2UR UR28, R27 ;  /* 0x000000001b1c72ca */ /* 0x000fc600000e0000 */
[----:B------:R-:W-:Y:S01]  /*9e00*/  UTMALDG.4D.MULTICAST [UR48], [UR4], UR7, desc[UR14] ;  /* 0x00000e30040073b4 */ /* 0x000fe20008019807 */
[----:B------:R-:W-:Y:S01]  /*9e10*/  R2UR UR27, R28 ;  /* 0x000000001c1b72ca */ /* 0x000fe200000e0000 */
[----:B------:R-:W-:Y:S01]  /*9e20*/  UMOV UR26, UR34 ;  /* 0x00000022001a7c82 */ /* 0x000fe20008000000 */
[----:B------:R-:W-:Y:S01]  /*9e30*/  UTMALDG.4D.MULTICAST [UR40], [UR4], UR7, desc[UR14] ;  /* 0x00000e28040073b4 */ /* 0x000fe20008019807 */
[----:B------:R0:W-:Y:S01]  /*9e40*/  UTMALDG.4D.MULTICAST [UR8], [UR4], UR7, desc[UR14] ;  /* 0x00000e08040073b4 */ /* 0x0001e20008019807 */
[----:B------:R1:W-:Y:S09]  /*9e50*/  UTMALDG.4D.MULTICAST [UR32], [UR4], UR7, desc[UR14] ;  /* 0x00000e20040073b4 */ /* 0x0003f20008019807 */
[----:B------:R1:W-:Y:S01]  /*9e60*/  UTMALDG.4D.MULTICAST [UR24], [UR4], UR7, desc[UR14] ;  /* 0x00000e18040073b4 */ /* 0x0003e20008019807 */
[----:B------:R1:W-:Y:S01]  /*9e70*/  UTMALDG.4D.MULTICAST [UR16], [UR4], UR7, desc[UR14] ;  /* 0x00000e10040073b4 */ /* 0x0003e20008019807 */
[----:B0-----:R-:W-:Y:S01]  /*9e80*/  UIADD3 UR8, UR6, 0x23c00, URZ ;  /* 0x00023c0006087890 */ /* 0x001fe2000fffe03f */
[----:B------:R-:W-:-:S08]  /*9e90*/  UMOV UR11, UR22 ;  /* 0x00000016000b7c82 */ /* 0x000fd00008000000 */
[----:B------:R1:W-:Y:S02]  /*9ea0*/  UTMALDG.4D.MULTICAST [UR8], [UR4], UR7, desc[UR14] ;  /* 0x00000e08040073b4 */ /* 0x0003e40008019807 */
[----:B-1----:R-:W-:Y:S05]  /*9eb0*/  @P5 BRA `(.L_x_152) ;  /* 0xffffffc800685947 */ /* 0x002fea000383ffff */
.L_x_148:
[----:B------:R-:W-:Y:S05]  /*9ec0*/  WARPSYNC.ALL ;  /* 0x0000000000007948 */ /* 0x000fea0003800000 */
[----:B------:R-:W-:-:S13]  /*9ed0*/  ELECT P0, URZ, PT ;  /* 0x00000000003f782f */ /* 0x000fda0003800000 */
[----:B------:R-:W-:Y:S05]  /*9ee0*/  @!P0 EXIT ;  /* 0x000000000000894d */ /* 0x000fea0003800000 */
[----:B------:R-:W-:-:S04]  /*9ef0*/  LOP3.LUT R3, R3, 0x2, RZ, 0xfc, !PT ;  /* 0x0000000203037812 */ /* 0x000fc800078efcff */
[----:B------:R-:W-:-:S13]  /*9f00*/  ISETP.NE.AND P0, PT, R3, 0x3, PT ;  /* 0x000000030300780c */ /* 0x000fda0003f05270 */
[----:B------:R-:W-:Y:S05]  /*9f10*/  @!P0 BRA `(.L_x_153) ;  /* 0x0000000000048947 */ /* 0x000fea0003800000 */
[----:B------:R-:W-:Y:S01]  /*9f20*/  BPT.TRAP 0x1 ;  /* 0x000000040000795c */ /* 0x000fe20000300000 */
.L_x_153:
[----:B------:R-:W-:Y:S01]  /*9f30*/  MOV R3, 0x400 ;  /* 0x0000040000037802 */ /* 0x000fe20000000f00 */
[C---:B------:R-:W-:Y:S01]  /*9f40*/  IMAD.SHL.U32 R2, R5.reuse, 0x8, RZ ;  /* 0x0000000805027824 */ /* 0x040fe200078e00ff */
[C---:B------:R-:W-:Y:S02]  /*9f50*/  LOP3.LUT P0, RZ, R5.reuse, 0x4, RZ, 0xc0, !PT ;  /* 0x0000000405ff7812 */ /* 0x040fe4000780c0ff */
[----:B------:R-:W-:Y:S02]  /*9f60*/  LEA R0, R0, R3, 0x18 ;  /* 0x0000000300007211 */ /* 0x000fe400078ec0ff */
[----:B------:R-:W-:Y:S02]  /*9f70*/  LOP3.LUT R3, R2, 0x18, RZ, 0xc0, !PT ;  /* 0x0000001802037812 */ /* 0x000fe400078ec0ff */
[----:B------:R-:W-:Y:S01]  /*9f80*/  SEL R2, RZ, 0x1, P0 ;  /* 0x00000001ff027807 */ /* 0x000fe20000000000 */
[----:B------:R-:W-:Y:S01]  /*9f90*/  VIADD R0, R0, 0x30020 ;  /* 0x0003002000007836 */ /* 0x000fe20000000000 */
[----:B------:R-:W-:-:S02]  /*9fa0*/  LOP3.LUT R5, R5, 0x3, RZ, 0xc0, !PT ;  /* 0x0000000305057812 */ /* 0x000fc400078ec0ff */
[----:B------:R-:W-:Y:S01]  /*9fb0*/  SHF.L.U32 R2, R2, 0x1f, RZ ;  /* 0x0000001f02027819 */ /* 0x000fe200000006ff */
[----:B------:R-:W-:-:S07]  /*9fc0*/  IMAD.IADD R3, R0, 0x1, R3 ;  /* 0x0000000100037824 */ /* 0x000fce00078e0203 */
.L_x_154:
[----:B0-----:R0:W1:Y:S02]  /*9fd0*/  SYNCS.PHASECHK.TRANS64.TRYWAIT P1, [R3+URZ], R2 ;  /* 0x00000002030075a7 */ /* 0x001064000802017f */
[----:B-1----:R-:W-:Y:S05]  /*9fe0*/  @!P1 NANOSLEEP.SYNCS 0x989680 ;  /* 0x009896800000995d */ /* 0x002fea0003900000 */
[----:B------:R-:W1:Y:S02]  /*9ff0*/  @!P1 SYNCS.PHASECHK.TRANS64 P1, [R3+URZ], R2 ;  /* 0x00000002030095a7 */ /* 0x000e64000802007f */
[----:B-1----:R-:W-:Y:S05]  /*a000*/  @!P1 BRA `(.L_x_154) ;  /* 0xfffffffc00f09947 */ /* 0x002fea000383ffff */
[----:B------:R-:W-:-:S05]  /*a010*/  VIADD R5, R5, 0x1 ;  /* 0x0000000105057836 */ /* 0x000fca0000000000 */
[C---:B------:R-:W-:Y:S02]  /*a020*/  ISETP.EQ.XOR P0, PT, R5.reuse, 0x4, !P0 ;  /* 0x000000040500780c */ /* 0x040fe40004702a70 */
[C---:B------:R-:W-:Y:S02]  /*a030*/  ISETP.NE.AND P1, PT, R5.reuse, 0x4, PT ;  /* 0x000000040500780c */ /* 0x040fe40003f25270 */
[----:B0-----:R-:W-:Y:S02]  /*a040*/  SEL R2, RZ, 0x1, !P0 ;  /* 0x00000001ff027807 */ /* 0x001fe40004000000 */
[----:B------:R-:W-:Y:S02]  /*a050*/  SEL R5, R5, RZ, P1 ;  /* 0x000000ff05057207 */ /* 0x000fe40000800000 */
[----:B------:R-:W-:-:S03]  /*a060*/  SHF.L.U32 R3, R2, 0x1f, RZ ;  /* 0x0000001f02037819 */ /* 0x000fc600000006ff */
[----:B------:R-:W-:-:S07]  /*a070*/  IMAD R2, R5, 0x8, R0 ;  /* 0x0000000805027824 */ /* 0x000fce00078e0200 */
.L_x_155:
[----:B0-----:R0:W1:Y:S02]  /*a080*/  SYNCS.PHASECHK.TRANS64.TRYWAIT P1, [R2+URZ], R3 ;  /* 0x00000003020075a7 */ /* 0x001064000802017f */
[----:B-1----:R-:W-:Y:S05]  /*a090*/  @!P1 NANOSLEEP.SYNCS 0x989680 ;  /* 0x009896800000995d */ /* 0x002fea0003900000 */
[----:B------:R-:W1:Y:S02]  /*a0a0*/  @!P1 SYNCS.PHASECHK.TRANS64 P1, [R2+URZ], R3 ;  /* 0x00000003020095a7 */ /* 0x000e64000802007f */
[----:B-1----:R-:W-:Y:S05]  /*a0b0*/  @!P1 BRA `(.L_x_155) ;  /* 0xfffffffc00f09947 */ /* 0x002fea000383ffff */
[----:B------:R-:W-:-:S05]  /*a0c0*/  VIADD R5, R5, 0x1 ;  /* 0x0000000105057836 */ /* 0x000fca0000000000 */
[C---:B------:R-:W-:Y:S02]  /*a0d0*/  ISETP.EQ.XOR P0, PT, R5.reuse, 0x4, P0 ;  /* 0x000000040500780c */ /* 0x040fe40000702a70 */
[C---:B------:R-:W-:Y:S02]  /*a0e0*/  ISETP.NE.AND P1, PT, R5.reuse, 0x4, PT ;  /* 0x000000040500780c */ /* 0x040fe40003f25270 */
[----:B0-----:R-:W-:Y:S02]  /*a0f0*/  SEL R2, RZ, 0x1, !P0 ;  /* 0x00000001ff027807 */ /* 0x001fe40004000000 */
[----:B------:R-:W-:Y:S02]  /*a100*/  SEL R5, R5, RZ, P1 ;  /* 0x000000ff05057207 */ /* 0x000fe40000800000 */
[----:B------:R-:W-:-:S03]  /*a110*/  SHF.L.U32 R3, R2, 0x1f, RZ ;  /* 0x0000001f02037819 */ /* 0x000fc600000006ff */
[----:B------:R-:W-:-:S07]  /*a120*/  IMAD R2, R5, 0x8, R0 ;  /* 0x0000000805027824 */ /* 0x000fce00078e0200 */
.L_x_156:
[----:B0-----:R0:W1:Y:S02]  /*a130*/  SYNCS.PHASECHK.TRANS64.TRYWAIT P1, [R2+URZ], R3 ;  /* 0x00000003020075a7 */ /* 0x001064000802017f */
[----:B-1----:R-:W-:Y:S05]  /*a140*/  @!P1 NANOSLEEP.SYNCS 0x989680 ;  /* 0x009896800000995d */ /* 0x002fea0003900000 */
[----:B------:R-:W1:Y:S02]  /*a150*/  @!P1 SYNCS.PHASECHK.TRANS64 P1, [R2+URZ], R3 ;  /* 0x00000003020095a7 */ /* 0x000e64000802007f */
[----:B-1----:R-:W-:Y:S05]  /*a160*/  @!P1 BRA `(.L_x_156) ;  /* 0xfffffffc00f09947 */ /* 0x002fea000383ffff */
[----:B------:R-:W-:-:S05]  /*a170*/  VIADD R5, R5, 0x1 ;  /* 0x0000000105057836 */ /* 0x000fca0000000000 */
[C---:B------:R-:W-:Y:S02]  /*a180*/  ISETP.NE.AND P1, PT, R5.reuse, 0x4, PT ;  /* 0x000000040500780c */ /* 0x040fe40003f25270 */
[C---:B------:R-:W-:Y:S02]  /*a190*/  ISETP.EQ.XOR P0, PT, R5.reuse, 0x4, P0 ;  /* 0x000000040500780c */ /* 0x040fe40000702a70 */
[----:B------:R-:W-:Y:S02]  /*a1a0*/  SEL R5, R5, RZ, P1 ;  /* 0x000000ff05057207 */ /* 0x000fe40000800000 */
[----:B0-----:R-:W-:-:S03]  /*a1b0*/  SEL R2, RZ, 0x1, !P0 ;  /* 0x00000001ff027807 */ /* 0x001fc60004000000 */
[----:B------:R-:W-:Y:S01]  /*a1c0*/  IMAD R5, R5, 0x8, R0 ;  /* 0x0000000805057824 */ /* 0x000fe200078e0200 */
[----:B------:R-:W-:-:S07]  /*a1d0*/  SHF.L.U32 R2, R2, 0x1f, RZ ;  /* 0x0000001f02027819 */ /* 0x000fce00000006ff */
.L_x_157:
[----:B0-----:R0:W1:Y:S02]  /*a1e0*/  SYNCS.PHASECHK.TRANS64.TRYWAIT P0, [R5+URZ], R2 ;  /* 0x00000002050075a7 */ /* 0x001064000800017f */
[----:B-1----:R-:W-:Y:S05]  /*a1f0*/  @!P0 NANOSLEEP.SYNCS 0x989680 ;  /* 0x009896800000895d */ /* 0x002fea0003900000 */
[----:B------:R-:W1:Y:S02]  /*a200*/  @!P0 SYNCS.PHASECHK.TRANS64 P0, [R5+URZ], R2 ;  /* 0x00000002050085a7 */ /* 0x000e64000800007f */
[----:B-1----:R-:W-:Y:S05]  /*a210*/  @P0 EXIT ;  /* 0x000000000000094d */ /* 0x002fea0003800000 */
[----:B------:R-:W-:Y:S05]  /*a220*/  BRA `(.L_x_157) ;  /* 0xfffffffc00ec7947 */ /* 0x000fea000383ffff */
.L_x_158:
[----:B------:R-:W-:-:S00]  /*a230*/  BRA `(.L_x_158) ;  /* 0xfffffffc00fc7947 */ /* 0x000fc0000383ffff */
[----:B------:R-:W-:-:S00]  /*a240*/  NOP ;  /* 0x0000000000007918 */ /* 0x000fc00000000000 */
        /* <DEDUP_REMOVED lines=11> */
.L_x_159:


//--------------------- .nv.shared._ZN7cutlass13device_kernelINS_4conv6kernel13ConvUniversalINS1_16ConvProblemShapeILNS1_8OperatorE0ELi2EEENS1_10collective14CollectiveConvINS1_46MainloopSm90TmaGmmaWarpSpecializedImplicitGemmILS5_0ELi4ELi2EN4cute5tupleIJNSA_1CILi2EEENSC_ILi1EEESE_EEENS1_36KernelImplicitTmaWarpSpecializedSm90ELi1EEENSB_IJNSC_ILi128EEENSC_ILi64EEENSB_IJSJ_EEEEEENS_10tfloat32_tESM_NSA_8TiledMMAINSA_8MMA_AtomIJNSA_4SM904GMMA29MMA_64x64x8_F32TF32TF32_SS_TNILNSQ_7ScaleInE1ELSS_1EEEEEENSA_6LayoutINSB_IJSE_SE_SE_EEENSB_IJNSC_ILi0EEESX_SX_EEEEENSB_IJNSA_10UnderscoreES10_S10_EEEEENS7_6detail26Sm90ImplicitGemmTileTraitsINSA_20SM90_TMA_LOAD_IM2COLENSA_14ComposedLayoutINSA_7SwizzleILi3ELi4ELi3EEENSA_18smem_ptr_flag_bitsILi32EEENSV_INSB_IJNSB_IJNSC_ILi8EEENSC_ILi16EEEEEENSB_IJNSC_ILi32EEESD_EEENSB_IJSE_NSC_ILi4EEEEEEEEENSB_IJNSB_IJS1E_NSC_ILi512EEEEEENSB_IJSE_NSC_ILi256EEEEEENSB_IJSX_NSC_ILi8192EEEEEEEEEEEEEvEENS14_INSA_23SM90_TMA_LOAD_MULTICASTENS16_IS18_S1A_NSV_INSB_IJNSB_IJS1B_S1B_EEES1F_S1H_EEENSB_IJS1K_S1M_NSB_IJSX_NSC_ILi4096EEEEEEEEEEEEEvEEEENS_8epilogue10collective6detail29Sm90TmaWarpSpecializedAdapterINS24_15DefaultEpilogueISM_NSB_IJNSB_IJlllEEESE_SX_EEES29_NS23_6thread17LinearCombinationISM_Li1EffLNS2A_9ScaleType4KindE0ELNS_15FloatRoundStyleE2ESM_EENS_4gemm15EpilogueDefaultEEEEEvvEEEEvNT_6ParamsE --------------------------
	.section	.nv.shared._ZN7cutlass13device_kernelINS_4conv6kernel13ConvUniversalINS1_16ConvProblemShapeILNS1_8OperatorE0ELi2EEENS1_10collective14CollectiveConvINS1_46MainloopSm90TmaGmmaWarpSpecializedImplicitGemmILS5_0ELi4ELi2EN4cute5tupleIJNSA_1CILi2EEENSC_ILi1EEESE_EEENS1_36KernelImplicitTmaWarpSpecializedSm90ELi1EEENSB_IJNSC_ILi128EEENSC_ILi64EEENSB_IJSJ_EEEEEENS_10tfloat32_tESM_NSA_8TiledMMAINSA_8MMA_AtomIJNSA_4SM904GMMA29MMA_64x64x8_F32TF32TF32_SS_TNILNSQ_7ScaleInE1ELSS_1EEEEEENSA_6LayoutINSB_IJSE_SE_SE_EEENSB_IJNSC_ILi0EEESX_SX_EEEEENSB_IJNSA_10UnderscoreES10_S10_EEEEENS7_6detail26Sm90ImplicitGemmTileTraitsINSA_20SM90_TMA_LOAD_IM2COLENSA_14ComposedLayoutINSA_7SwizzleILi3ELi4ELi3EEENSA_18smem_ptr_flag_bitsILi32EEENSV_INSB_IJNSB_IJNSC_ILi8EEENSC_ILi16EEEEEENSB_IJNSC_ILi32EEESD_EEENSB_IJSE_NSC_ILi4EEEEEEEEENSB_IJNSB_IJS1E_NSC_ILi512EEEEEENSB_IJSE_NSC_ILi256EEEEEENSB_IJSX_NSC_ILi8192EEEEEEEEEEEEEvEENS14_INSA_23SM90_TMA_LOAD_MULTICASTENS16_IS18_S1A_NSV_INSB_IJNSB_IJS1B_S1B_EEES1F_S1H_EEENSB_IJS1K_S1M_NSB_IJSX_NSC_ILi4096EEEEEEEEEEEEEvEEEENS_8epilogue10collective6detail29Sm90TmaWarpSpecializedAdapterINS24_15DefaultEpilogueISM_NSB_IJNSB_IJlllEEESE_SX_EEES29_NS23_6thread17LinearCombinationISM_Li1EffLNS2A_9ScaleType4KindE0ELNS_15FloatRoundStyleE2ESM_EENS_4gemm15EpilogueDefaultEEEEEvvEEEEvNT_6ParamsE,"aw",@nobits
	.sectionflags	@""
	.align	16
	.zero		1024


//--------------------- .nv.shared.reserved.0     --------------------------
	.section	.nv.shared.reserved.0,"aw",@nobits
	.weak		__nv_reservedSMEM_offset_0_alias
	.size		__nv_reservedSMEM_offset_0_alias, 0, 0
	.other		__nv_reservedSMEM_offset_0_alias,@"STO_CUDA_RESERVED_SHARED STV_DEFAULT"
__nv_reservedSMEM_offset_0_alias:
	.zero		0


//--------------------- .nv.global                --------------------------
	.section	.nv.global,"aw",@nobits
.nv.global:
	.type		_ZN39_INTERNAL_d9909be8_4_k_cu_139e4876_32114cute1_E,@object
	.size		_ZN39_INTERNAL_d9909be8_4_k_cu_139e4876_32114cute1_E,(_ZN39_INTERNAL_d9909be8_4_k_cu_139e4876_32114cuda3std3__45__cpo6cbeginE - _ZN39_INTERNAL_d9909be8_4_k_cu_139e4876_32114cute1_E)
_ZN39_INTERNAL_d9909be8_4_k_cu_139e4876_32114cute1_E:
	.zero		1
	.type		_ZN39_INTERNAL_d9909be8_4_k_cu_139e4876_32114cuda3std3__45__cpo6cbeginE,@object
	.size		_ZN39_INTERNAL_d9909be8_4_k_cu_139e4876_32114cuda3std3__45__cpo6cbeginE,(_ZN39_INTERNAL_d9909be8_4_k_cu_139e4876_32114cuda3std3__48in_placeE - _ZN39_INTERNAL_d9909be8_4_k_cu_139e4876_32114cuda3std3__45__cpo6cbeginE)
_ZN39_INTERNAL_d9909be8_4_k_cu_139e4876_32114cuda3std3__45__cpo6cbeginE:
	.zero		1
	.type		_ZN39_INTERNAL_d9909be8_4_k_cu_139e4876_32114cuda3std3__48in_placeE,@object
	.size		_ZN39_INTERNAL_d9909be8_4_k_cu_139e4876_32114cuda3std3__48in_placeE,(_ZN39_INTERNAL_d9909be8_4_k_cu_139e4876_32114cuda3std6ranges3__45__cpo9iter_moveE - _ZN39_INTERNAL_d9909be8_4_k_cu_139e4876_32114cuda3std3__48in_placeE)
_ZN39_INTERNAL_d9909be8_4_k_cu_139e4876_32114cuda3std3__48in_placeE:
	.zero		1
	.type		_ZN39_INTERNAL_d9909be8_4_k_cu_139e4876_32114cuda3std6ranges3__45__cpo9iter_moveE,@object
	.size		_ZN39_INTERNAL_d9909be8_4_k_cu_139e4876_32114cuda3std6ranges3__45__cpo9iter_moveE,(_ZN39_INTERNAL_d9909be8_4_k_cu_139e4876_32114cuda3std3__45__cpo5beginE - _ZN39_INTERNAL_d9909be8_4_k_cu_139e4876_32114cuda3std6ranges3__45__cpo9iter_moveE)
_ZN39_INTERNAL_d9909be8_4_k_cu_139e4876_32114cuda3std6ranges3__45__cpo9iter_moveE:
	.zero		1
	.type		_ZN39_INTERNAL_d9909be8_4_k_cu_139e4876_32114cuda3std3__45__cpo5beginE,@object
	.size		_ZN39_INTERNAL_d9909be8_4_k_cu_139e4876_32114cuda3std3__45__cpo5beginE,(_ZN39_INTERNAL_d9909be8_4_k_cu_139e4876_32114cuda3std3__441_GLOBAL__N__d9909be8_4_k_cu_139e4876_32116ignoreE - _ZN39_INTERNAL_d9909be8_4_k_cu_139e4876_32114cuda3std3__45__cpo5beginE)
_ZN39_INTERNAL_d9909be8_4_k_cu_139e4876_32114cuda3std3__45__cpo5beginE:
	.zero		1
	.type		_ZN39_INTERNAL_d9909be8_4_k_cu_139e4876_32114cuda3std3__441_GLOBAL__N__d9909be8_4_k_cu_139e4876_32116ignoreE,@object
	.size		_ZN39_INTERNAL_d9909be8_4_k_cu_139e4876_32114cuda3std3__441_GLOBAL__N__d9909be8_4_k_cu_139e4876_32116ignoreE,(_ZN39_INTERNAL_d9909be8_4_k_cu_139e4876_32114cute7productE - _ZN39_INTERNAL_d9909be8_4_k_cu_139e4876_32114cuda3std3__441_GLOBAL__N__d9909be8_4_k_cu_139e4876_32116ignoreE)
_ZN39_INTERNAL_d9909be8_4_k_cu_139e4876_32114cuda3std3__441_GLOBAL__N__d9909be8_4_k_cu_139e4876_32116ignoreE:
	.zero		1
	.type		_ZN39_INTERNAL_d9909be8_4_k_cu_139e4876_32114cute7productE,@object
	.size		_ZN39_INTERNAL_d9909be8_4_k_cu_139e4876_32114cute7productE,(_ZN39_INTERNAL_d9909be8_4_k_cu_139e4876_32114cuda3std3__45__cpo3endE - _ZN39_INTERNAL_d9909be8_4_k_cu_139e4876_32114cute7productE)
_ZN39_INTERNAL_d9909be8_4_k_cu_139e4876_32114cute7productE:
	.zero		1
	.type		_ZN39_INTERNAL_d9909be8_4_k_cu_139e4876_32114cuda3std3__45__cpo3endE,@object
	.size		_ZN39_INTERNAL_d9909be8_4_k_cu_139e4876_32114cuda3std3__45__cpo3endE,(_ZN39_INTERNAL_d9909be8_4_k_cu_139e4876_32114cuda3std3__419piecewise_constructE - _ZN39_INTERNAL_d9909be8_4_k_cu_139e4876_32114cuda3std3__45__cpo3endE)
_ZN39_INTERNAL_d9909be8_4_k_cu_139e4876_32114cuda3std3__45__cpo3endE:
	.zero		1
	.type		_ZN39_INTERNAL_d9909be8_4_k_cu_139e4876_32114cuda3std3__419piecewise_constructE,@object
	.size		_ZN39_INTERNAL_d9909be8_4_k_cu_139e4876_32114cuda3std3__419piecewise_constructE,(_ZN39_INTERNAL_d9909be8_4_k_cu_139e4876_32114cuda3std3__45__cpo4cendE - _ZN39_INTERNAL_d9909be8_4_k_cu_139e4876_32114cuda3std3__419piecewise_constructE)
_ZN39_INTERNAL_d9909be8_4_k_cu_139e4876_32114cuda3std3__419piecewise_constructE:
	.zero		1
	.type		_ZN39_INTERNAL_d9909be8_4_k_cu_139e4876_32114cuda3std3__45__cpo4cendE,@object
	.size		_ZN39_INTERNAL_d9909be8_4_k_cu_139e4876_32114cuda3std3__45__cpo4cendE,(_ZN39_INTERNAL_d9909be8_4_k_cu_139e4876_32114cuda3std6ranges3__45__cpo4swapE - _ZN39_INTERNAL_d9909be8_4_k_cu_139e4876_32114cuda3std3__45__cpo4cendE)
_ZN39_INTERNAL_d9909be8_4_k_cu_139e4876_32114cuda3std3__45__cpo4cendE:
	.zero		1
	.type		_ZN39_INTERNAL_d9909be8_4_k_cu_139e4876_32114cuda3std6ranges3__45__cpo4swapE,@object
	.size		_ZN39_INTERNAL_d9909be8_4_k_cu_139e4876_32114cuda3std6ranges3__45__cpo4swapE,(.L_7 - _ZN39_INTERNAL_d9909be8_4_k_cu_139e4876_32114cuda3std6ranges3__45__cpo4swapE)
_ZN39_INTERNAL_d9909be8_4_k_cu_139e4876_32114cuda3std6ranges3__45__cpo4swapE:
	.zero		1
.L_7:


//--------------------- .nv.constant0._ZN7cutlass13device_kernelINS_4conv6kernel13ConvUniversalINS1_16ConvProblemShapeILNS1_8OperatorE0ELi2EEENS1_10collective14CollectiveConvINS1_46MainloopSm90TmaGmmaWarpSpecializedImplicitGemmILS5_0ELi4ELi2EN4cute5tupleIJNSA_1CILi2EEENSC_ILi1EEESE_EEENS1_36KernelImplicitTmaWarpSpecializedSm90ELi1EEENSB_IJNSC_ILi128EEENSC_ILi64EEENSB_IJSJ_EEEEEENS_10tfloat32_tESM_NSA_8TiledMMAINSA_8MMA_AtomIJNSA_4SM904GMMA29MMA_64x64x8_F32TF32TF32_SS_TNILNSQ_7ScaleInE1ELSS_1EEEEEENSA_6LayoutINSB_IJSE_SE_SE_EEENSB_IJNSC_ILi0EEESX_SX_EEEEENSB_IJNSA_10UnderscoreES10_S10_EEEEENS7_6detail26Sm90ImplicitGemmTileTraitsINSA_20SM90_TMA_LOAD_IM2COLENSA_14ComposedLayoutINSA_7SwizzleILi3ELi4ELi3EEENSA_18smem_ptr_flag_bitsILi32EEENSV_INSB_IJNSB_IJNSC_ILi8EEENSC_ILi16EEEEEENSB_IJNSC_ILi32EEESD_EEENSB_IJSE_NSC_ILi4EEEEEEEEENSB_IJNSB_IJS1E_NSC_ILi512EEEEEENSB_IJSE_NSC_ILi256EEEEEENSB_IJSX_NSC_ILi8192EEEEEEEEEEEEEvEENS14_INSA_23SM90_TMA_LOAD_MULTICASTENS16_IS18_S1A_NSV_INSB_IJNSB_IJS1B_S1B_EEES1F_S1H_EEENSB_IJS1K_S1M_NSB_IJSX_NSC_ILi4096EEEEEEEEEEEEEvEEEENS_8epilogue10collective6detail29Sm90TmaWarpSpecializedAdapterINS24_15DefaultEpilogueISM_NSB_IJNSB_IJlllEEESE_SX_EEES29_NS23_6thread17LinearCombinationISM_Li1EffLNS2A_9ScaleType4KindE0ELNS_15FloatRoundStyleE2ESM_EENS_4gemm15EpilogueDefaultEEEEEvvEEEEvNT_6ParamsE --------------------------
	.section	.nv.constant0._ZN7cutlass13device_kernelINS_4conv6kernel13ConvUniversalINS1_16ConvProblemShapeILNS1_8OperatorE0ELi2EEENS1_10collective14CollectiveConvINS1_46MainloopSm90TmaGmmaWarpSpecializedImplicitGemmILS5_0ELi4ELi2EN4cute5tupleIJNSA_1CILi2EEENSC_ILi1EEESE_EEENS1_36KernelImplicitTmaWarpSpecializedSm90ELi1EEENSB_IJNSC_ILi128EEENSC_ILi64EEENSB_IJSJ_EEEEEENS_10tfloat32_tESM_NSA_8TiledMMAINSA_8MMA_AtomIJNSA_4SM904GMMA29MMA_64x64x8_F32TF32TF32_SS_TNILNSQ_7ScaleInE1ELSS_1EEEEEENSA_6LayoutINSB_IJSE_SE_SE_EEENSB_IJNSC_ILi0EEESX_SX_EEEEENSB_IJNSA_10UnderscoreES10_S10_EEEEENS7_6detail26Sm90ImplicitGemmTileTraitsINSA_20SM90_TMA_LOAD_IM2COLENSA_14ComposedLayoutINSA_7SwizzleILi3ELi4ELi3EEENSA_18smem_ptr_flag_bitsILi32EEENSV_INSB_IJNSB_IJNSC_ILi8EEENSC_ILi16EEEEEENSB_IJNSC_ILi32EEESD_EEENSB_IJSE_NSC_ILi4EEEEEEEEENSB_IJNSB_IJS1E_NSC_ILi512EEEEEENSB_IJSE_NSC_ILi256EEEEEENSB_IJSX_NSC_ILi8192EEEEEEEEEEEEEvEENS14_INSA_23SM90_TMA_LOAD_MULTICASTENS16_IS18_S1A_NSV_INSB_IJNSB_IJS1B_S1B_EEES1F_S1H_EEENSB_IJS1K_S1M_NSB_IJSX_NSC_ILi4096EEEEEEEEEEEEEvEEEENS_8epilogue10collective6detail29Sm90TmaWarpSpecializedAdapterINS24_15DefaultEpilogueISM_NSB_IJNSB_IJlllEEESE_SX_EEES29_NS23_6thread17LinearCombinationISM_Li1EffLNS2A_9ScaleType4KindE0ELNS_15FloatRoundStyleE2ESM_EENS_4gemm15EpilogueDefaultEEEEEvvEEEEvNT_6ParamsE,"a",@progbits
	.sectionflags	@""
	.align	4
.nv.constant0._ZN7cutlass13device_kernelINS_4conv6kernel13ConvUniversalINS1_16ConvProblemShapeILNS1_8OperatorE0ELi2EEENS1_10collective14CollectiveConvINS1_46MainloopSm90TmaGmmaWarpSpecializedImplicitGemmILS5_0ELi4ELi2EN4cute5tupleIJNSA_1CILi2EEENSC_ILi1EEESE_EEENS1_36KernelImplicitTmaWarpSpecializedSm90ELi1EEENSB_IJNSC_ILi128EEENSC_ILi64EEENSB_IJSJ_EEEEEENS_10tfloat32_tESM_NSA_8TiledMMAINSA_8MMA_AtomIJNSA_4SM904GMMA29MMA_64x64x8_F32TF32TF32_SS_TNILNSQ_7ScaleInE1ELSS_1EEEEEENSA_6LayoutINSB_IJSE_SE_SE_EEENSB_IJNSC_ILi0EEESX_SX_EEEEENSB_IJNSA_10UnderscoreES10_S10_EEEEENS7_6detail26Sm90ImplicitGemmTileTraitsINSA_20SM90_TMA_LOAD_IM2COLENSA_14ComposedLayoutINSA_7SwizzleILi3ELi4ELi3EEENSA_18smem_ptr_flag_bitsILi32EEENSV_INSB_IJNSB_IJNSC_ILi8EEENSC_ILi16EEEEEENSB_IJNSC_ILi32EEESD_EEENSB_IJSE_NSC_ILi4EEEEEEEEENSB_IJNSB_IJS1E_NSC_ILi512EEEEEENSB_IJSE_NSC_ILi256EEEEEENSB_IJSX_NSC_ILi8192EEEEEEEEEEEEEvEENS14_INSA_23SM90_TMA_LOAD_MULTICASTENS16_IS18_S1A_NSV_INSB_IJNSB_IJS1B_S1B_EEES1F_S1H_EEENSB_IJS1K_S1M_NSB_IJSX_NSC_ILi4096EEEEEEEEEEEEEvEEEENS_8epilogue10collective6detail29Sm90TmaWarpSpecializedAdapterINS24_15DefaultEpilogueISM_NSB_IJNSB_IJlllEEESE_SX_EEES29_NS23_6thread17LinearCombinationISM_Li1EffLNS2A_9ScaleType4KindE0ELNS_15FloatRoundStyleE2ESM_EENS_4gemm15EpilogueDefaultEEEEEvvEEEEvNT_6ParamsE:
	.zero		1536


//--------------------- SYMBOLS --------------------------

	.type		.nv.reservedSmem.offset0,@object
	.size		.nv.reservedSmem.offset0,0x4
